def attn_fwd(
    Q,
    K,
    V,
    Out,
    Lse,
    sm_scale,
    stride_qz,
    stride_qh,
    stride_qm,
    stride_qk,
    stride_kz,
    stride_kh,
    stride_kn,
    stride_kk,
    stride_vz,
    stride_vh,
    stride_vn,
    stride_vk,
    stride_oz,
    stride_oh,
    stride_om,
    stride_ok,
    seqlen_q,
    seqlen_k,
    BLOCK_M: tl.constexpr,
    BLOCK_N: tl.constexpr,
    HEAD_DIM: tl.constexpr,
    CAUSAL: tl.constexpr,
):
    start_m = tl.program_id(0)
    off_hz = tl.program_id(1)
    q_off = off_hz * stride_qh
    k_off = off_hz * stride_kh
    v_off = off_hz * stride_vh
    offs_m = start_m * BLOCK_M + tl.arange(0, BLOCK_M)
    offs_d = tl.arange(0, HEAD_DIM)
    offs_n = tl.arange(0, BLOCK_N)
    q_ptrs = Q + q_off + offs_m[:, None] * stride_qm + offs_d[None, :] * stride_qk
    k_ptrs = K + k_off + offs_d[:, None] * stride_kk + offs_n[None, :] * stride_kn
    v_ptrs = V + v_off + offs_n[:, None] * stride_vn + offs_d[None, :] * stride_vk
    m_i = tl.full([BLOCK_M], float("-inf"), dtype=tl.float32)
    l_i = tl.zeros([BLOCK_M], dtype=tl.float32) + 1.0
    acc = tl.zeros([BLOCK_M, HEAD_DIM], dtype=tl.float32)
    q = tl.load(q_ptrs)
    acc, l_i, m_i = _attn_fwd_inner(
        acc,
        l_i,
        m_i,
        q,
        k_ptrs,
        v_ptrs,
        sm_scale,
        stride_kn,
        stride_vn,
        start_m,
        seqlen_k,
        BLOCK_M,
        BLOCK_N,
        HEAD_DIM,
        CAUSAL,
    )
    acc = acc / l_i[:, None]
    lse = m_i + tl.math.log2(l_i) / 1.4426950408889634
    o_ptrs = (
        Out
        + off_hz * stride_oh
        + offs_m[:, None] * stride_om
        + offs_d[None, :] * stride_ok
    )
    tl.store(o_ptrs, acc.to(Out.dtype.element_ty))
    tl.store(Lse + off_hz * seqlen_q + offs_m, lse)

# config = {"BLOCK_M": 256, "BLOCK_N": 64, "HEAD_DIM": 128, "arch": "sm_90", "causal": true, "dtype": "fp8e4m3", "num_stages": 2, "num_warps": 16}
# arch = sm_90


// ===== COMPILED SASS (sm_90a) =====

	.target	sm_90a

	.elftype	@"ET_EXEC"


//--------------------- .note.nv.tkinfo           --------------------------
	.section	.note.nv.tkinfo,"",@"SHT_NOTE"
	.sectionflags	@"SHF_NOTE_NV_TKINFO"
	.tkinfo
        /*0018*/ 	.word	0x00000002
        /*0030*/ 	.string	""
        /*0030*/ 	.string	"ptxas"
        /*0030*/ 	.string	"Cuda compilation tools, release 13.0, V13.0.88"
        /*0030*/ 	.string	"Build cuda_13.0.r13.0/compiler.36424714_0"
        /*0030*/ 	.string	"-v  -suppress-debug-info  -lineinfo  -arch sm_90a "



//--------------------- .note.nv.cuinfo           --------------------------
	.section	.note.nv.cuinfo,"",@"SHT_NOTE"
	.sectionflags	@"SHF_NOTE_NV_CUINFO"
        /*0018*/ 	.short	0x0002
        /*001a*/ 	.short	0x005a
        /*001c*/ 	.short	0x0082
	.zero		2


//--------------------- .nv.info                  --------------------------
	.section	.nv.info,"",@"SHT_CUDA_INFO"
	.align	4


	//----- nvinfo : EIATTR_REGCOUNT
	.align		4
        /*0000*/ 	.byte	0x04, 0x2f
        /*0002*/ 	.short	(.L_2 - .L_1)
	.align		4
.L_1:
        /*0004*/ 	.word	index@(attn_fwd)
        /*0008*/ 	.word	0x00000080


	//----- nvinfo : EIATTR_FRAME_SIZE
	.align		4
.L_2:
        /*000c*/ 	.byte	0x04, 0x11
        /*000e*/ 	.short	(.L_4 - .L_3)
	.align		4
.L_3:
        /*0010*/ 	.word	index@(attn_fwd)
        /*0014*/ 	.word	0x00000130


	//----- nvinfo : EIATTR_MIN_STACK_SIZE
	.align		4
.L_4:
        /*0018*/ 	.byte	0x04, 0x12
        /*001a*/ 	.short	(.L_6 - .L_5)
	.align		4
.L_5:
        /*001c*/ 	.word	index@(attn_fwd)
        /*0020*/ 	.word	0x00000130
.L_6:


//--------------------- .nv.compat                --------------------------
	.section	.nv.compat,"",@"SHT_CUDA_COMPAT_INFO"
	.align	4
        /*0000*/ 	.byte	0x02, 0x09, 0x01, 0x00, 0x02, 0x02, 0x04, 0x00, 0x02, 0x05, 0x05, 0x00, 0x03, 0x07, 0x01, 0x01
        /*0010*/ 	.byte	0x02, 0x03, 0x00, 0x00, 0x02, 0x06, 0x01, 0x00, 0x04, 0x0b, 0x08, 0x00, 0x00, 0x00, 0x00, 0x00
        /*0020*/ 	.byte	0x00, 0x00, 0x00, 0x00


//--------------------- .nv.info.attn_fwd         --------------------------
	.section	.nv.info.attn_fwd,"",@"SHT_CUDA_INFO"
	.sectionflags	@""
	.align	4


	//----- nvinfo : EIATTR_CUDA_API_VERSION
	.align		4
        /*0000*/ 	.byte	0x04, 0x37
        /*0002*/ 	.short	(.L_8 - .L_7)
.L_7:
        /*0004*/ 	.word	0x00000082


	//----- nvinfo : EIATTR_KPARAM_INFO
	.align		4
.L_8:
        /*0008*/ 	.byte	0x04, 0x17
        /*000a*/ 	.short	(.L_10 - .L_9)
.L_9:
        /*000c*/ 	.word	0x00000000
        /*0010*/ 	.short	0x0019
        /*0012*/ 	.short	0x0080
        /*0014*/ 	.byte	0x00, 0xf4, 0x21, 0x00


	//----- nvinfo : EIATTR_KPARAM_INFO
	.align		4
.L_10:
        /*0018*/ 	.byte	0x04, 0x17
        /*001a*/ 	.short	(.L_12 - .L_11)
.L_11:
        /*001c*/ 	.word	0x00000000
        /*0020*/ 	.short	0x0018
        /*0022*/ 	.short	0x0078
        /*0024*/ 	.byte	0x00, 0xf4, 0x21, 0x00


	//----- nvinfo : EIATTR_KPARAM_INFO
	.align		4
.L_12:
        /*0028*/ 	.byte	0x04, 0x17
        /*002a*/ 	.short	(.L_14 - .L_13)
.L_13:
        /*002c*/ 	.word	0x00000000
        /*0030*/ 	.short	0x0017
        /*0032*/ 	.short	0x0070
        /*0034*/ 	.byte	0x00, 0xf0, 0x11, 0x00


	//----- nvinfo : EIATTR_KPARAM_INFO
	.align		4
.L_14:
        /*0038*/ 	.byte	0x04, 0x17
        /*003a*/ 	.short	(.L_16 - .L_15)
.L_15:
        /*003c*/ 	.word	0x00000000
        /*0040*/ 	.short	0x0016
        /*0042*/ 	.short	0x006c
        /*0044*/ 	.byte	0x00, 0xf0, 0x11, 0x00


	//----- nvinfo : EIATTR_KPARAM_INFO
	.align		4
.L_16:
        /*0048*/ 	.byte	0x04, 0x17
        /*004a*/ 	.short	(.L_18 - .L_17)
.L_17:
        /*004c*/ 	.word	0x00000000
        /*0050*/ 	.short	0x0015
        /*0052*/ 	.short	0x0068
        /*0054*/ 	.byte	0x00, 0xf0, 0x11, 0x00


	//----- nvinfo : EIATTR_KPARAM_INFO
	.align		4
.L_18:
        /*0058*/ 	.byte	0x04, 0x17
        /*005a*/ 	.short	(.L_20 - .L_19)
.L_19:
        /*005c*/ 	.word	0x00000000
        /*0060*/ 	.short	0x0014
        /*0062*/ 	.short	0x0064
        /*0064*/ 	.byte	0x00, 0xf0, 0x11, 0x00


	//----- nvinfo : EIATTR_KPARAM_INFO
	.align		4
.L_20:
        /*0068*/ 	.byte	0x04, 0x17
        /*006a*/ 	.short	(.L_22 - .L_21)
.L_21:
        /*006c*/ 	.word	0x00000000
        /*0070*/ 	.short	0x0013
        /*0072*/ 	.short	0x0060
        /*0074*/ 	.byte	0x00, 0xf0, 0x11, 0x00


	//----- nvinfo : EIATTR_KPARAM_INFO
	.align		4
.L_22:
        /*0078*/ 	.byte	0x04, 0x17
        /*007a*/ 	.short	(.L_24 - .L_23)
.L_23:
        /*007c*/ 	.word	0x00000000
        /*0080*/ 	.short	0x0012
        /*0082*/ 	.short	0x005c
        /*0084*/ 	.byte	0x00, 0xf0, 0x11, 0x00


	//----- nvinfo : EIATTR_KPARAM_INFO
	.align		4
.L_24:
        /*0088*/ 	.byte	0x04, 0x17
        /*008a*/ 	.short	(.L_26 - .L_25)
.L_25:
        /*008c*/ 	.word	0x00000000
        /*0090*/ 	.short	0x0011
        /*0092*/ 	.short	0x0058
        /*0094*/ 	.byte	0x00, 0xf0, 0x11, 0x00


	//----- nvinfo : EIATTR_KPARAM_INFO
	.align		4
.L_26:
        /*0098*/ 	.byte	0x04, 0x17
        /*009a*/ 	.short	(.L_28 - .L_27)
.L_27:
        /*009c*/ 	.word	0x00000000
        /*00a0*/ 	.short	0x0010
        /*00a2*/ 	.short	0x0054
        /*00a4*/ 	.byte	0x00, 0xf0, 0x11, 0x00


	//----- nvinfo : EIATTR_KPARAM_INFO
	.align		4
.L_28:
        /*00a8*/ 	.byte	0x04, 0x17
        /*00aa*/ 	.short	(.L_30 - .L_29)
.L_29:
        /*00ac*/ 	.word	0x00000000
        /*00b0*/ 	.short	0x000f
        /*00b2*/ 	.short	0x0050
        /*00b4*/ 	.byte	0x00, 0xf0, 0x11, 0x00


	//----- nvinfo : EIATTR_KPARAM_INFO
	.align		4
.L_30:
        /*00b8*/ 	.byte	0x04, 0x17
        /*00ba*/ 	.short	(.L_32 - .L_31)
.L_31:
        /*00bc*/ 	.word	0x00000000
        /*00c0*/ 	.short	0x000e
        /*00c2*/ 	.short	0x004c
        /*00c4*/ 	.byte	0x00, 0xf0, 0x11, 0x00


	//----- nvinfo : EIATTR_KPARAM_INFO
	.align		4
.L_32:
        /*00c8*/ 	.byte	0x04, 0x17
        /*00ca*/ 	.short	(.L_34 - .L_33)
.L_33:
        /*00cc*/ 	.word	0x00000000
        /*00d0*/ 	.short	0x000d
        /*00d2*/ 	.short	0x0048
        /*00d4*/ 	.byte	0x00, 0xf0, 0x11, 0x00


	//----- nvinfo : EIATTR_KPARAM_INFO
	.align		4
.L_34:
        /*00d8*/ 	.byte	0x04, 0x17
        /*00da*/ 	.short	(.L_36 - .L_35)
.L_35:
        /*00dc*/ 	.word	0x00000000
        /*00e0*/ 	.short	0x000c
        /*00e2*/ 	.short	0x0044
        /*00e4*/ 	.byte	0x00, 0xf0, 0x11, 0x00


	//----- nvinfo : EIATTR_KPARAM_INFO
	.align		4
.L_36:
        /*00e8*/ 	.byte	0x04, 0x17
        /*00ea*/ 	.short	(.L_38 - .L_37)
.L_37:
        /*00ec*/ 	.word	0x00000000
        /*00f0*/ 	.short	0x000b
        /*00f2*/ 	.short	0x0040
        /*00f4*/ 	.byte	0x00, 0xf0, 0x11, 0x00


	//----- nvinfo : EIATTR_KPARAM_INFO
	.align		4
.L_38:
        /*00f8*/ 	.byte	0x04, 0x17
        /*00fa*/ 	.short	(.L_40 - .L_39)
.L_39:
        /*00fc*/ 	.word	0x00000000
        /*0100*/ 	.short	0x000a
        /*0102*/ 	.short	0x003c
        /*0104*/ 	.byte	0x00, 0xf0, 0x11, 0x00


	//----- nvinfo : EIATTR_KPARAM_INFO
	.align		4
.L_40:
        /*0108*/ 	.byte	0x04, 0x17
        /*010a*/ 	.short	(.L_42 - .L_41)
.L_41:
        /*010c*/ 	.word	0x00000000
        /*0110*/ 	.short	0x0009
        /*0112*/ 	.short	0x0038
        /*0114*/ 	.byte	0x00, 0xf0, 0x11, 0x00


	//----- nvinfo : EIATTR_KPARAM_INFO
	.align		4
.L_42:
        /*0118*/ 	.byte	0x04, 0x17
        /*011a*/ 	.short	(.L_44 - .L_43)
.L_43:
        /*011c*/ 	.word	0x00000000
        /*0120*/ 	.short	0x0008
        /*0122*/ 	.short	0x0034
        /*0124*/ 	.byte	0x00, 0xf0, 0x11, 0x00


	//----- nvinfo : EIATTR_KPARAM_INFO
	.align		4
.L_44:
        /*0128*/ 	.byte	0x04, 0x17
        /*012a*/ 	.short	(.L_46 - .L_45)
.L_45:
        /*012c*/ 	.word	0x00000000
        /*0130*/ 	.short	0x0007
        /*0132*/ 	.short	0x0030
        /*0134*/ 	.byte	0x00, 0xf0, 0x11, 0x00


	//----- nvinfo : EIATTR_KPARAM_INFO
	.align		4
.L_46:
        /*0138*/ 	.byte	0x04, 0x17
        /*013a*/ 	.short	(.L_48 - .L_47)
.L_47:
        /*013c*/ 	.word	0x00000000
        /*0140*/ 	.short	0x0006
        /*0142*/ 	.short	0x002c
        /*0144*/ 	.byte	0x00, 0xf0, 0x11, 0x00


	//----- nvinfo : EIATTR_KPARAM_INFO
	.align		4
.L_48:
        /*0148*/ 	.byte	0x04, 0x17
        /*014a*/ 	.short	(.L_50 - .L_49)
.L_49:
        /*014c*/ 	.word	0x00000000
        /*0150*/ 	.short	0x0005
        /*0152*/ 	.short	0x0028
        /*0154*/ 	.byte	0x00, 0xf0, 0x11, 0x00


	//----- nvinfo : EIATTR_KPARAM_INFO
	.align		4
.L_50:
        /*0158*/ 	.byte	0x04, 0x17
        /*015a*/ 	.short	(.L_52 - .L_51)
.L_51:
        /*015c*/ 	.word	0x00000000
        /*0160*/ 	.short	0x0004
        /*0162*/ 	.short	0x0020
        /*0164*/ 	.byte	0x00, 0xf4, 0x21, 0x00


	//----- nvinfo : EIATTR_KPARAM_INFO
	.align		4
.L_52:
        /*0168*/ 	.byte	0x04, 0x17
        /*016a*/ 	.short	(.L_54 - .L_53)
.L_53:
        /*016c*/ 	.word	0x00000000
        /*0170*/ 	.short	0x0003
        /*0172*/ 	.short	0x0018
        /*0174*/ 	.byte	0x00, 0xf4, 0x21, 0x00


	//----- nvinfo : EIATTR_KPARAM_INFO
	.align		4
.L_54:
        /*0178*/ 	.byte	0x04, 0x17
        /*017a*/ 	.short	(.L_56 - .L_55)
.L_55:
        /*017c*/ 	.word	0x00000000
        /*0180*/ 	.short	0x0002
        /*0182*/ 	.short	0x0010
        /*0184*/ 	.byte	0x00, 0xf4, 0x21, 0x00


	//----- nvinfo : EIATTR_KPARAM_INFO
	.align		4
.L_56:
        /*0188*/ 	.byte	0x04, 0x17
        /*018a*/ 	.short	(.L_58 - .L_57)
.L_57:
        /*018c*/ 	.word	0x00000000
        /*0190*/ 	.short	0x0001
        /*0192*/ 	.short	0x0008
        /*0194*/ 	.byte	0x00, 0xf4, 0x21, 0x00


	//----- nvinfo : EIATTR_KPARAM_INFO
	.align		4
.L_58:
        /*0198*/ 	.byte	0x04, 0x17
        /*019a*/ 	.short	(.L_60 - .L_59)
.L_59:
        /*019c*/ 	.word	0x00000000
        /*01a0*/ 	.short	0x0000
        /*01a2*/ 	.short	0x0000
        /*01a4*/ 	.byte	0x00, 0xf4, 0x21, 0x00


	//----- nvinfo : EIATTR_SPARSE_MMA_MASK
	.align		4
.L_60:
        /*01a8*/ 	.byte	0x03, 0x50
        /*01aa*/ 	.short	0x0000


	//----- nvinfo : EIATTR_MAXREG_COUNT
	.align		4
        /*01ac*/ 	.byte	0x03, 0x1b
        /*01ae*/ 	.short	0x0080


	//----- nvinfo : EIATTR_NUM_BARRIERS
	.align		4
        /*01b0*/ 	.byte	0x02, 0x4c
        /*01b2*/ 	.byte	0x01
	.zero		1


	//----- nvinfo : EIATTR_ANNOTATIONS
	.align		4
        /*01b4*/ 	.byte	0x04, 0x55
        /*01b6*/ 	.short	(.L_62 - .L_61)


	//   ....[0]....
.L_61:
        /*01b8*/ 	.word	0x00000001
        /*01bc*/ 	.byte	0xd0, 0x17, 0x00, 0x00, 0x01, 0x00, 0x00, 0x00, 0xe0, 0x17, 0x00, 0x00, 0x01, 0x00, 0x00, 0x00
        /* <DEDUP_REMOVED lines=78> */
        /*06ac*/ 	.byte	0x00, 0x59, 0x00, 0x00


	//----- nvinfo : EIATTR_MERCURY_ISA_VERSION
	.align		4
.L_62:
        /*06b0*/ 	.byte	0x03, 0x5f
        /*06b2*/ 	.short	0x0101


	//----- nvinfo : EIATTR_COOP_GROUP_MASK_REGIDS
	.align		4
        /*06b4*/ 	.byte	0x04, 0x29
        /*06b6*/ 	.short	(.L_64 - .L_63)


	//   ....[0]....
.L_63:
        /*06b8*/ 	.word	0xffffffff


	//   ....[1]....
        /*06bc*/ 	.word	0xffffffff


	//   ....[2]....
        /*06c0*/ 	.word	0xffffffff


	//   ....[3]....
        /*06c4*/ 	.word	0xffffffff


	//   ....[4]....
        /*06c8*/ 	.word	0xffffffff


	//   ....[5]....
        /*06cc*/ 	.word	0xffffffff


	//   ....[6]....
        /*06d0*/ 	.word	0xffffffff


	//   ....[7]....
        /*06d4*/ 	.word	0xffffffff


	//   ....[8]....
        /*06d8*/ 	.word	0xffffffff


	//   ....[9]....
        /*06dc*/ 	.word	0xffffffff


	//   ....[10]....
        /*06e0*/ 	.word	0xffffffff


	//   ....[11]....
        /*06e4*/ 	.word	0xffffffff


	//   ....[12]....
        /*06e8*/ 	.word	0xffffffff


	//   ....[13]....
        /*06ec*/ 	.word	0xffffffff


	//   ....[14]....
        /*06f0*/ 	.word	0xffffffff


	//   ....[15]....
        /*06f4*/ 	.word	0xffffffff


	//----- nvinfo : EIATTR_COOP_GROUP_INSTR_OFFSETS
	.align		4
.L_64:
        /*06f8*/ 	.byte	0x04, 0x28
        /*06fa*/ 	.short	(.L_66 - .L_65)


	//   ....[0]....
.L_65:
        /*06fc*/ 	.word	0x000042c0


	//   ....[1]....
        /*0700*/ 	.word	0x00004380


	//   ....[2]....
        /*0704*/ 	.word	0x00004670


	//   ....[3]....
        /*0708*/ 	.word	0x000046f0


	//   ....[4]....
        /*070c*/ 	.word	0x00004f00


	//   ....[5]....
        /*0710*/ 	.word	0x00004f10


	//   ....[6]....
        /*0714*/ 	.word	0x00004f20


	//   ....[7]....
        /*0718*/ 	.word	0x00004f30


	//   ....[8]....
        /*071c*/ 	.word	0x00004ff0


	//   ....[9]....
        /*0720*/ 	.word	0x00005010


	//   ....[10]....
        /*0724*/ 	.word	0x00005030


	//   ....[11]....
        /*0728*/ 	.word	0x00005040


	//   ....[12]....
        /*072c*/ 	.word	0x00005710


	//   ....[13]....
        /*0730*/ 	.word	0x00005720


	//   ....[14]....
        /*0734*/ 	.word	0x00005760


	//   ....[15]....
        /*0738*/ 	.word	0x00005770


	//----- nvinfo : EIATTR_EXIT_INSTR_OFFSETS
	.align		4
.L_66:
        /*073c*/ 	.byte	0x04, 0x1c
        /*073e*/ 	.short	(.L_68 - .L_67)


	//   ....[0]....
.L_67:
        /*0740*/ 	.word	0x00009200


	//   ....[1]....
        /*0744*/ 	.word	0x00009230


	//----- nvinfo : EIATTR_REQNTID
	.align		4
.L_68:
        /*0748*/ 	.byte	0x04, 0x10
        /*074a*/ 	.short	(.L_70 - .L_69)
.L_69:
        /*074c*/ 	.word	0x00000200
        /*0750*/ 	.word	0x00000001
        /*0754*/ 	.word	0x00000001


	//----- nvinfo : EIATTR_CBANK_PARAM_SIZE
	.align		4
.L_70:
        /*0758*/ 	.byte	0x03, 0x19
        /*075a*/ 	.short	0x0088


	//----- nvinfo : EIATTR_PARAM_CBANK
	.align		4
        /*075c*/ 	.byte	0x04, 0x0a
        /*075e*/ 	.short	(.L_72 - .L_71)
	.align		4
.L_71:
        /*0760*/ 	.word	index@(.nv.constant0.attn_fwd)
        /*0764*/ 	.short	0x0210
        /*0766*/ 	.short	0x0088


	//----- nvinfo : EIATTR_SW_WAR
	.align		4
.L_72:
        /*0768*/ 	.byte	0x04, 0x36
        /*076a*/ 	.short	(.L_74 - .L_73)
.L_73:
        /*076c*/ 	.word	0x00000008
.L_74:


//--------------------- .nv.callgraph             --------------------------
	.section	.nv.callgraph,"",@"SHT_CUDA_CALLGRAPH"
	.align	4
	.sectionentsize	8
	.align		4
        /*0000*/ 	.word	0x00000000
	.align		4
        /*0004*/ 	.word	0xffffffff
	.align		4
        /*0008*/ 	.word	0x00000000
	.align		4
        /*000c*/ 	.word	0xfffffffe
	.align		4
        /*0010*/ 	.word	0x00000000
	.align		4
        /*0014*/ 	.word	0xfffffffd
	.align		4
        /*0018*/ 	.word	0x00000000
	.align		4
        /*001c*/ 	.word	0xfffffffc


//--------------------- .nv.constant4             --------------------------
	.section	.nv.constant4,"a",@progbits
	.align	8
	.align		8
.nv.constant4:
        /*0000*/ 	.dword	_$_str


//--------------------- .text.attn_fwd            --------------------------
	.section	.text.attn_fwd,"ax",@progbits
	.align	128
        .global         attn_fwd
        .type           attn_fwd,@function
        .size           attn_fwd,(.L_x_3 - attn_fwd)
        .other          attn_fwd,@"STO_CUDA_ENTRY STV_DEFAULT"
attn_fwd:
.text.attn_fwd:
[----:B------:R-:W0:Y:S01]  /*0000*/  LDC R1, c[0x0][0x28] ;  /* 0x00000a00ff017b82 */ /* 0x000e220000000800 */
[----:B------:R-:W1:Y:S07]  /*0010*/  S2R R120, SR_TID.X ;  /* 0x0000000000787919 */ /* 0x000e6e0000002100 */
[----:B------:R-:W2:Y:S01]  /*0020*/  S2UR UR26, SR_CTAID.Y ;  /* 0x00000000001a79c3 */ /* 0x000ea20000002600 */
[----:B------:R-:W-:Y:S01]  /*0030*/  ULDC.64 UR4, c[0x0][0x240] ;  /* 0x0000900000047ab9 */ /* 0x000fe20000000a00 */
[----:B------:R-:W-:Y:S01]  /*0040*/  ULDC.64 UR28, c[0x0][0x208] ;  /* 0x00008200001c7ab9 */ /* 0x000fe20000000a00 */
[----:B------:R-:W3:Y:S01]  /*0050*/  S2R R0, SR_CTAID.X ;  /* 0x0000000000007919 */ /* 0x000ee20000002500 */
[----:B0-----:R-:W-:-:S04]  /*0060*/  VIADD R1, R1, 0xfffffed0 ;  /* 0xfffffed001017836 */ /* 0x001fc80000000000 */
[----:B------:R-:W0:Y:S08]  /*0070*/  LDC.64 R8, c[0x0][0x210] ;  /* 0x00008400ff087b82 */ /* 0x000e300000000a00 */
[----:B------:R-:W4:Y:S01]  /*0080*/  LDC R7, c[0x0][0x248] ;  /* 0x00009200ff077b82 */ /* 0x000f220000000800 */
[----:B--2---:R-:W-:Y:S01]  /*0090*/  UIMAD UR4, UR26, UR4, URZ ;  /* 0x000000041a0472a4 */ /* 0x004fe2000f8e023f */
[----:B-1----:R-:W-:-:S02]  /*00a0*/  LEA.HI R4, R120, 0x2, RZ, 0x18 ;  /* 0x0000000278047811 */ /* 0x002fc400078fc0ff */
[C---:B------:R-:W-:Y:S02]  /*00b0*/  LEA.HI R6, R120.reuse, 0x6, RZ, 0x18 ;  /* 0x0000000678067811 */ /* 0x040fe400078fc0ff */
[C---:B---3--:R-:W-:Y:S02]  /*00c0*/  PRMT R2, R120.reuse, 0x6540, R0 ;  /* 0x0000654078027816 */ /* 0x048fe40000000000 */
[----:B------:R-:W-:Y:S02]  /*00d0*/  SHF.R.U32.HI R0, RZ, 0x8, R120 ;  /* 0x00000008ff007819 */ /* 0x000fe40000011678 */
[----:B------:R-:W-:Y:S01]  /*00e0*/  LEA.HI R12, R120, 0xa, RZ, 0x18 ;  /* 0x0000000a780c7811 */ /* 0x000fe200078fc0ff */
[----:B------:R-:W-:Y:S01]  /*00f0*/  IMAD R5, R2, UR5, RZ ;  /* 0x0000000502057c24 */ /* 0x000fe2000f8e02ff */
[----:B------:R-:W-:Y:S01]  /*0100*/  SGXT.U32 R0, R0, 0x1 ;  /* 0x000000010000781a */ /* 0x000fe20000000000 */
[----:B------:R-:W-:Y:S01]  /*0110*/  USHF.R.S32.HI UR5, URZ, 0x1f, UR4 ;  /* 0x0000001f3f057899 */ /* 0x000fe20008011404 */
[----:B----4-:R-:W-:-:S02]  /*0120*/  IMAD R13, R6, R7, RZ ;  /* 0x00000007060d7224 */ /* 0x010fc400078e02ff */
[----:B0-----:R-:W-:Y:S01]  /*0130*/  IADD3 R3, P0, P1, R5, UR4, R8 ;  /* 0x0000000405037c10 */ /* 0x001fe2000f91e008 */
[-C--:B------:R-:W-:Y:S01]  /*0140*/  IMAD R34, R0, R7.reuse, RZ ;  /* 0x0000000700227224 */ /* 0x080fe200078e02ff */
[----:B------:R-:W-:Y:S01]  /*0150*/  SHF.R.S32.HI R2, RZ, 0x1f, R5 ;  /* 0x0000001fff027819 */ /* 0x000fe20000011405 */
[----:B------:R-:W-:-:S03]  /*0160*/  IMAD R5, R4, R7, RZ ;  /* 0x0000000704057224 */ /* 0x000fc600078e02ff */
[----:B------:R-:W-:Y:S02]  /*0170*/  IADD3.X R2, R2, UR5, R9, P0, P1 ;  /* 0x0000000502027c10 */ /* 0x000fe400087e2409 */
[----:B------:R-:W-:Y:S01]  /*0180*/  IADD3 R8, P0, R34, R3, RZ ;  /* 0x0000000322087210 */ /* 0x000fe20007f1e0ff */
[----:B------:R-:W-:Y:S01]  /*0190*/  IMAD R15, R12, R7, RZ ;  /* 0x000000070c0f7224 */ /* 0x000fe200078e02ff */
[----:B------:R-:W-:Y:S02]  /*01a0*/  LEA.HI R16, R120, 0x12, RZ, 0x18 ;  /* 0x0000001278107811 */ /* 0x000fe400078fc0ff */
[-C--:B------:R-:W-:Y:S02]  /*01b0*/  LEA.HI.X.SX32 R9, R34, R2.reuse, 0x1, P0 ;  /* 0x0000000222097211 */ /* 0x080fe400000f0eff */
[C---:B------:R-:W-:Y:S02]  /*01c0*/  IADD3 R10, P0, R5.reuse, R3, RZ ;  /* 0x00000003050a7210 */ /* 0x040fe40007f1e0ff */
[----:B------:R-:W-:Y:S01]  /*01d0*/  LEA.HI R6, R120, 0xe, RZ, 0x18 ;  /* 0x0000000e78067811 */ /* 0x000fe200078fc0ff */
[----:B------:R0:W2:Y:S01]  /*01e0*/  LDG.E.U8 R4, desc[UR28][R8.64] ;  /* 0x0000001c08047981 */ /* 0x0000a2000c1e1100 */
[----:B------:R-:W-:-:S02]  /*01f0*/  LEA.HI.X.SX32 R11, R5, R2, 0x1, P0 ;  /* 0x00000002050b7211 */ /* 0x000fc400000f0eff */
[----:B------:R-:W-:Y:S01]  /*0200*/  IADD3 R12, P1, R13, R3, RZ ;  /* 0x000000030d0c7210 */ /* 0x000fe20007f3e0ff */
[----:B------:R-:W-:Y:S01]  /*0210*/  IMAD R17, R6, R7, RZ ;  /* 0x0000000706117224 */ /* 0x000fe200078e02ff */
[----:B------:R-:W-:Y:S01]  /*0220*/  IADD3 R14, P0, R15, R3, RZ ;  /* 0x000000030f0e7210 */ /* 0x000fe20007f1e0ff */
[----:B------:R1:W3:Y:S01]  /*0230*/  LDG.E.U8 R5, desc[UR28][R10.64] ;  /* 0x0000001c0a057981 */ /* 0x0002e2000c1e1100 */
[----:B------:R-:W-:Y:S02]  /*0240*/  LEA.HI R20, R120, 0x16, RZ, 0x18 ;  /* 0x0000001678147811 */ /* 0x000fe400078fc0ff */
[-C--:B------:R-:W-:Y:S01]  /*0250*/  LEA.HI.X.SX32 R13, R13, R2.reuse, 0x1, P1 ;  /* 0x000000020d0d7211 */ /* 0x080fe200008f0eff */
[----:B0-----:R-:W-:Y:S01]  /*0260*/  IMAD R9, R16, R7, RZ ;  /* 0x0000000710097224 */ /* 0x001fe200078e02ff */
[-C--:B------:R-:W-:Y:S02]  /*0270*/  LEA.HI.X.SX32 R15, R15, R2.reuse, 0x1, P0 ;  /* 0x000000020f0f7211 */ /* 0x080fe400000f0eff */
[----:B------:R-:W-:Y:S01]  /*0280*/  LEA.HI R22, R120, 0x1a, RZ, 0x18 ;  /* 0x0000001a78167811 */ /* 0x000fe200078fc0ff */
[----:B------:R0:W4:Y:S01]  /*0290*/  LDG.E.U8 R6, desc[UR28][R12.64] ;  /* 0x0000001c0c067981 */ /* 0x000122000c1e1100 */
[----:B------:R-:W-:Y:S01]  /*02a0*/  IADD3 R18, P0, R9, R3, RZ ;  /* 0x0000000309127210 */ /* 0x000fe20007f1e0ff */
[----:B-1----:R-:W-:Y:S01]  /*02b0*/  IMAD R11, R20, R7, RZ ;  /* 0x00000007140b7224 */ /* 0x002fe200078e02ff */
[----:B------:R-:W-:Y:S01]  /*02c0*/  IADD3 R16, P1, R17, R3, RZ ;  /* 0x0000000311107210 */ /* 0x000fe20007f3e0ff */
[----:B------:R1:W5:Y:S01]  /*02d0*/  LDG.E.U8 R8, desc[UR28][R14.64] ;  /* 0x0000001c0e087981 */ /* 0x000362000c1e1100 */
[----:B------:R-:W-:Y:S01]  /*02e0*/  LEA.HI R24, R120, 0x1e, RZ, 0x18 ;  /* 0x0000001e78187811 */ /* 0x000fe200078fc0ff */
[----:B------:R-:W-:Y:S01]  /*02f0*/  IMAD R23, R22, R7, RZ ;  /* 0x0000000716177224 */ /* 0x000fe200078e02ff */
[----:B------:R-:W-:-:S02]  /*0300*/  LEA.HI.X.SX32 R19, R9, R2, 0x1, P0 ;  /* 0x0000000209137211 */ /* 0x000fc400000f0eff */
[-C--:B------:R-:W-:Y:S01]  /*0310*/  LEA.HI.X.SX32 R17, R17, R2.reuse, 0x1, P1 ;  /* 0x0000000211117211 */ /* 0x080fe200008f0eff */
[----:B------:R-:W-:Y:S01]  /*0320*/  IMAD R24, R24, R7, RZ ;  /* 0x0000000718187224 */ /* 0x000fe200078e02ff */
[C---:B------:R-:W-:Y:S01]  /*0330*/  IADD3 R20, P0, R11.reuse, R3, RZ ;  /* 0x000000030b147210 */ /* 0x040fe20007f1e0ff */
[----:B------:R-:W5:Y:S01]  /*0340*/  LDG.E.U8 R10, desc[UR28][R18.64] ;  /* 0x0000001c120a7981 */ /* 0x000f62000c1e1100 */
[C---:B0-----:R-:W-:Y:S02]  /*0350*/  LEA.HI R12, R120.reuse, 0x22, RZ, 0x18 ;  /* 0x00000022780c7811 */ /* 0x041fe400078fc0ff */
[----:B-1----:R-:W-:Y:S01]  /*0360*/  LEA.HI R14, R120, 0x26, RZ, 0x18 ;  /* 0x00000026780e7811 */ /* 0x002fe200078fc0ff */
[----:B------:R0:W5:Y:S01]  /*0370*/  LDG.E.U8 R9, desc[UR28][R16.64] ;  /* 0x0000001c10097981 */ /* 0x000162000c1e1100 */
[-C--:B------:R-:W-:Y:S01]  /*0380*/  LEA.HI.X.SX32 R21, R11, R2.reuse, 0x1, P0 ;  /* 0x000000020b157211 */ /* 0x080fe200000f0eff */
[----:B------:R-:W-:Y:S01]  /*0390*/  IMAD R13, R12, R7, RZ ;  /* 0x000000070c0d7224 */ /* 0x000fe200078e02ff */
[C---:B------:R-:W-:Y:S01]  /*03a0*/  IADD3 R22, P1, R23.reuse, R3, RZ ;  /* 0x0000000317167210 */ /* 0x040fe20007f3e0ff */
[----:B------:R-:W-:Y:S01]  /*03b0*/  IMAD R14, R14, R7, RZ ;  /* 0x000000070e0e7224 */ /* 0x000fe200078e02ff */
[----:B------:R-:W-:Y:S01]  /*03c0*/  LEA.HI R26, R120, 0x2a, RZ, 0x18 ;  /* 0x0000002a781a7811 */ /* 0x000fe200078fc0ff */
[----:B------:R1:W5:Y:S01]  /*03d0*/  LDG.E.U8 R11, desc[UR28][R20.64] ;  /* 0x0000001c140b7981 */ /* 0x000362000c1e1100 */
[----:B------:R-:W-:-:S02]  /*03e0*/  LEA.HI.X.SX32 R23, R23, R2, 0x1, P1 ;  /* 0x0000000217177211 */ /* 0x000fc400008f0eff */
[CC--:B0-----:R-:W-:Y:S02]  /*03f0*/  IADD3 R16, P0, R24.reuse, R3.reuse, RZ ;  /* 0x0000000318107210 */ /* 0x0c1fe40007f1e0ff */
[C---:B------:R-:W-:Y:S01]  /*0400*/  IADD3 R18, P1, R13.reuse, R3, RZ ;  /* 0x000000030d127210 */ /* 0x040fe20007f3e0ff */
[----:B------:R-:W5:Y:S01]  /*0410*/  LDG.E.U8 R12, desc[UR28][R22.64] ;  /* 0x0000001c160c7981 */ /* 0x000f62000c1e1100 */
[-C--:B------:R-:W-:Y:S02]  /*0420*/  LEA.HI.X.SX32 R17, R24, R2.reuse, 0x1, P0 ;  /* 0x0000000218117211 */ /* 0x080fe400000f0eff */
[----:B------:R-:W-:Y:S01]  /*0430*/  LEA.HI R28, R120, 0x2e, RZ, 0x18 ;  /* 0x0000002e781c7811 */ /* 0x000fe200078fc0ff */
[----:B-1----:R-:W-:Y:S01]  /*0440*/  IMAD R21, R26, R7, RZ ;  /* 0x000000071a157224 */ /* 0x002fe200078e02ff */
[----:B------:R-:W-:Y:S02]  /*0450*/  IADD3 R24, P0, R14, R3, RZ ;  /* 0x000000030e187210 */ /* 0x000fe40007f1e0ff */
[----:B------:R-:W-:Y:S01]  /*0460*/  LEA.HI R26, R120, 0x32, RZ, 0x18 ;  /* 0x00000032781a7811 */ /* 0x000fe200078fc0ff */
[----:B------:R-:W-:Y:S01]  /*0470*/  IMAD R27, R28, R7, RZ ;  /* 0x000000071c1b7224 */ /* 0x000fe200078e02ff */
[----:B------:R-:W-:-:S02]  /*0480*/  LEA.HI.X.SX32 R19, R13, R2, 0x1, P1 ;  /* 0x000000020d137211 */ /* 0x000fc400008f0eff */
[----:B------:R0:W5:Y:S01]  /*0490*/  LDG.E.U8 R13, desc[UR28][R16.64] ;  /* 0x0000001c100d7981 */ /* 0x000162000c1e1100 */
[----:B------:R-:W-:Y:S02]  /*04a0*/  LEA.HI.X.SX32 R25, R14, R2, 0x1, P0 ;  /* 0x000000020e197211 */ /* 0x000fe400000f0eff */
[C---:B------:R-:W-:Y:S01]  /*04b0*/  LEA.HI R30, R120.reuse, 0x3a, RZ, 0x18 ;  /* 0x0000003a781e7811 */ /* 0x040fe200078fc0ff */
[----:B------:R1:W5:Y:S01]  /*04c0*/  LDG.E.U8 R14, desc[UR28][R18.64] ;  /* 0x0000001c120e7981 */ /* 0x000362000c1e1100 */
[----:B------:R-:W-:Y:S02]  /*04d0*/  IADD3 R20, P0, R21, R3, RZ ;  /* 0x0000000315147210 */ /* 0x000fe40007f1e0ff */
[----:B------:R-:W-:Y:S01]  /*04e0*/  LEA.HI R28, R120, 0x36, RZ, 0x18 ;  /* 0x00000036781c7811 */ /* 0x000fe200078fc0ff */
[----:B------:R1:W5:Y:S01]  /*04f0*/  LDG.E.U8 R15, desc[UR28][R24.64] ;  /* 0x0000001c180f7981 */ /* 0x000362000c1e1100 */
[----:B0-----:R-:W-:Y:S01]  /*0500*/  IMAD R17, R26, R7, RZ ;  /* 0x000000071a117224 */ /* 0x001fe200078e02ff */
[----:B------:R-:W-:-:S02]  /*0510*/  IADD3 R22, P1, R27, R3, RZ ;  /* 0x000000031b167210 */ /* 0x000fc40007f3e0ff */
[-C--:B------:R-:W-:Y:S01]  /*0520*/  LEA.HI.X.SX32 R21, R21, R2.reuse, 0x1, P0 ;  /* 0x0000000215157211 */ /* 0x080fe200000f0eff */
[----:B-1----:R-:W-:Y:S01]  /*0530*/  IMAD R19, R30, R7, RZ ;  /* 0x000000071e137224 */ /* 0x002fe200078e02ff */
[----:B------:R-:W-:Y:S01]  /*0540*/  IADD3 R26, P0, R17, R3, RZ ;  /* 0x00000003111a7210 */ /* 0x000fe20007f1e0ff */
[----:B------:R-:W-:Y:S01]  /*0550*/  IMAD R18, R28, R7, RZ ;  /* 0x000000071c127224 */ /* 0x000fe200078e02ff */
[----:B------:R-:W-:Y:S01]  /*0560*/  LEA.HI R30, R120, 0x3e, RZ, 0x18 ;  /* 0x0000003e781e7811 */ /* 0x000fe200078fc0ff */
[----:B------:R0:W5:Y:S01]  /*0570*/  LDG.E.U8 R16, desc[UR28][R20.64] ;  /* 0x0000001c14107981 */ /* 0x000162000c1e1100 */
[-C--:B------:R-:W-:Y:S02]  /*0580*/  LEA.HI.X.SX32 R23, R27, R2.reuse, 0x1, P1 ;  /* 0x000000021b177211 */ /* 0x080fe400008f0eff */
[----:B------:R-:W-:Y:S02]  /*0590*/  LEA.HI.X.SX32 R27, R17, R2, 0x1, P0 ;  /* 0x00000002111b7211 */ /* 0x000fe400000f0eff */
[-C--:B------:R-:W-:Y:S01]  /*05a0*/  IADD3 R24, P1, R18, R3.reuse, RZ ;  /* 0x0000000312187210 */ /* 0x080fe20007f3e0ff */
[----:B------:R1:W5:Y:S01]  /*05b0*/  LDG.E.U8 R17, desc[UR28][R22.64] ;  /* 0x0000001c16117981 */ /* 0x000362000c1e1100 */
[----:B------:R-:W-:-:S02]  /*05c0*/  IADD3 R28, P0, R19, R3, RZ ;  /* 0x00000003131c7210 */ /* 0x000fc40007f1e0ff */
[----:B------:R-:W-:Y:S01]  /*05d0*/  LEA.HI R32, R120, 0x42, RZ, 0x18 ;  /* 0x0000004278207811 */ /* 0x000fe200078fc0ff */
[-C--:B0-----:R-:W-:Y:S01]  /*05e0*/  IMAD R21, R30, R7.reuse, RZ ;  /* 0x000000071e157224 */ /* 0x081fe200078e02ff */
[----:B------:R-:W-:Y:S02]  /*05f0*/  LEA.HI R36, R120, 0x46, RZ, 0x18 ;  /* 0x0000004678247811 */ /* 0x000fe400078fc0ff */
[-C--:B------:R-:W-:Y:S01]  /*0600*/  LEA.HI.X.SX32 R25, R18, R2.reuse, 0x1, P1 ;  /* 0x0000000212197211 */ /* 0x080fe200008f0eff */
[-C--:B------:R-:W-:Y:S01]  /*0610*/  IMAD R33, R32, R7.reuse, RZ ;  /* 0x0000000720217224 */ /* 0x080fe200078e02ff */
[----:B------:R-:W-:Y:S01]  /*0620*/  LEA.HI.X.SX32 R29, R19, R2, 0x1, P0 ;  /* 0x00000002131d7211 */ /* 0x000fe200000f0eff */
[----:B-1----:R-:W-:Y:S01]  /*0630*/  IMAD R23, R36, R7, RZ ;  /* 0x0000000724177224 */ /* 0x002fe200078e02ff */
[----:B------:R-:W-:Y:S01]  /*0640*/  IADD3 R30, P0, R21, R3, RZ ;  /* 0x00000003151e7210 */ /* 0x000fe20007f1e0ff */
[----:B------:R0:W5:Y:S01]  /*0650*/  LDG.E.U8 R18, desc[UR28][R26.64] ;  /* 0x0000001c1a127981 */ /* 0x000162000c1e1100 */
[----:B------:R-:W-:-:S02]  /*0660*/  LEA.HI R22, R120, 0x4a, RZ, 0x18 ;  /* 0x0000004a78167811 */ /* 0x000fc400078fc0ff */
[C---:B------:R-:W-:Y:S01]  /*0670*/  LEA.HI R36, R120.reuse, 0x4e, RZ, 0x18 ;  /* 0x0000004e78247811 */ /* 0x040fe200078fc0ff */
[----:B------:R1:W5:Y:S01]  /*0680*/  LDG.E.U8 R19, desc[UR28][R24.64] ;  /* 0x0000001c18137981 */ /* 0x000362000c1e1100 */
[----:B------:R-:W-:Y:S02]  /*0690*/  LEA.HI.X.SX32 R31, R21, R2, 0x1, P0 ;  /* 0x00000002151f7211 */ /* 0x000fe400000f0eff */
[----:B------:R-:W-:Y:S01]  /*06a0*/  LEA.HI R38, R120, 0x52, RZ, 0x18 ;  /* 0x0000005278267811 */ /* 0x000fe200078fc0ff */
[----:B------:R1:W5:Y:S01]  /*06b0*/  LDG.E.U8 R20, desc[UR28][R28.64] ;  /* 0x0000001c1c147981 */ /* 0x000362000c1e1100 */
[-C--:B------:R-:W-:Y:S02]  /*06c0*/  IADD3 R32, P0, R23, R3.reuse, RZ ;  /* 0x0000000317207210 */ /* 0x080fe40007f1e0ff */
[----:B0-----:R-:W-:Y:S01]  /*06d0*/  IADD3 R26, P1, R33, R3, RZ ;  /* 0x00000003211a7210 */ /* 0x001fe20007f3e0ff */
[----:B------:R0:W5:Y:S01]  /*06e0*/  LDG.E.U8 R21, desc[UR28][R30.64] ;  /* 0x0000001c1e157981 */ /* 0x000162000c1e1100 */
[----:B-1----:R-:W-:-:S02]  /*06f0*/  IMAD R24, R22, R7, RZ ;  /* 0x0000000716187224 */ /* 0x002fc400078e02ff */
[----:B------:R-:W-:Y:S01]  /*0700*/  IMAD R25, R36, R7, RZ ;  /* 0x0000000724197224 */ /* 0x000fe200078e02ff */
[-C--:B------:R-:W-:Y:S02]  /*0710*/  LEA.HI.X.SX32 R27, R33, R2.reuse, 0x1, P1 ;  /* 0x00000002211b7211 */ /* 0x080fe400008f0eff */
[----:B------:R-:W-:Y:S02]  /*0720*/  IADD3 R28, P1, R24, R3, RZ ;  /* 0x00000003181c7210 */ /* 0x000fe40007f3e0ff */
[-C--:B------:R-:W-:Y:S01]  /*0730*/  LEA.HI.X.SX32 R33, R23, R2.reuse, 0x1, P0 ;  /* 0x0000000217217211 */ /* 0x080fe200000f0eff */
[----:B0-----:R-:W-:Y:S01]  /*0740*/  IMAD R31, R38, R7, RZ ;  /* 0x00000007261f7224 */ /* 0x001fe200078e02ff */
[C---:B------:R-:W-:Y:S01]  /*0750*/  LEA.HI R40, R120.reuse, 0x56, RZ, 0x18 ;  /* 0x0000005678287811 */ /* 0x040fe200078fc0ff */
[----:B------:R0:W5:Y:S01]  /*0760*/  LDG.E.U8 R22, desc[UR28][R26.64] ;  /* 0x0000001c1a167981 */ /* 0x000162000c1e1100 */
[C---:B------:R-:W-:Y:S02]  /*0770*/  IADD3 R36, P0, R25.reuse, R3, RZ ;  /* 0x0000000319247210 */ /* 0x040fe40007f1e0ff */
[----:B------:R-:W-:Y:S01]  /*0780*/  LEA.HI R38, R120, 0x5a, RZ, 0x18 ;  /* 0x0000005a78267811 */ /* 0x000fe200078fc0ff */
[----:B------:R-:W-:Y:S01]  /*0790*/  IMAD R35, R40, R7, RZ ;  /* 0x0000000728237224 */ /* 0x000fe200078e02ff */
[-C--:B------:R-:W-:Y:S01]  /*07a0*/  LEA.HI.X.SX32 R29, R24, R2.reuse, 0x1, P1 ;  /* 0x00000002181d7211 */ /* 0x080fe200008f0eff */
[----:B------:R1:W5:Y:S01]  /*07b0*/  LDG.E.U8 R23, desc[UR28][R32.64] ;  /* 0x0000001c20177981 */ /* 0x000362000c1e1100 */
[----:B------:R-:W-:-:S02]  /*07c0*/  LEA.HI.X.SX32 R37, R25, R2, 0x1, P0 ;  /* 0x0000000219257211 */ /* 0x000fc400000f0eff */
[C---:B------:R-:W-:Y:S01]  /*07d0*/  IADD3 R30, P0, R31.reuse, R3, RZ ;  /* 0x000000031f1e7210 */ /* 0x040fe20007f1e0ff */
[----:B0-----:R-:W-:Y:S01]  /*07e0*/  IMAD R27, R38, R7, RZ ;  /* 0x00000007261b7224 */ /* 0x001fe200078e02ff */
[C---:B------:R-:W-:Y:S01]  /*07f0*/  LEA.HI R26, R120.reuse, 0x5e, RZ, 0x18 ;  /* 0x0000005e781a7811 */ /* 0x040fe200078fc0ff */
[----:B------:R0:W5:Y:S01]  /*0800*/  LDG.E.U8 R24, desc[UR28][R28.64] ;  /* 0x0000001c1c187981 */ /* 0x000162000c1e1100 */
[----:B------:R-:W-:Y:S02]  /*0810*/  LEA.HI R40, R120, 0x62, RZ, 0x18 ;  /* 0x0000006278287811 */ /* 0x000fe400078fc0ff */
[----:B------:R-:W-:Y:S01]  /*0820*/  LEA.HI.X.SX32 R31, R31, R2, 0x1, P0 ;  /* 0x000000021f1f7211 */ /* 0x000fe200000f0eff */
[----:B------:R0:W5:Y:S01]  /*0830*/  LDG.E.U8 R25, desc[UR28][R36.64] ;  /* 0x0000001c24197981 */ /* 0x000162000c1e1100 */
[-C--:B-1----:R-:W-:Y:S02]  /*0840*/  IADD3 R32, P1, R35, R3.reuse, RZ ;  /* 0x0000000323207210 */ /* 0x082fe40007f3e0ff */
[----:B------:R-:W-:-:S02]  /*0850*/  IADD3 R38, P0, R27, R3, RZ ;  /* 0x000000031b267210 */ /* 0x000fc40007f1e0ff */
[----:B------:R-:W-:Y:S01]  /*0860*/  LEA.HI R42, R120, 0x66, RZ, 0x18 ;  /* 0x00000066782a7811 */ /* 0x000fe200078fc0ff */
[-C--:B0-----:R-:W-:Y:S01]  /*0870*/  IMAD R28, R26, R7.reuse, RZ ;  /* 0x000000071a1c7224 */ /* 0x081fe200078e02ff */
[----:B------:R-:W-:Y:S01]  /*0880*/  LEA.HI R44, R120, 0x6a, RZ, 0x18 ;  /* 0x0000006a782c7811 */ /* 0x000fe200078fc0ff */
[----:B------:R-:W-:Y:S01]  /*0890*/  IMAD R29, R40, R7, RZ ;  /* 0x00000007281d7224 */ /* 0x000fe200078e02ff */
[-C--:B------:R-:W-:Y:S01]  /*08a0*/  LEA.HI.X.SX32 R33, R35, R2.reuse, 0x1, P1 ;  /* 0x0000000223217211 */ /* 0x080fe200008f0eff */
[----:B------:R0:W5:Y:S01]  /*08b0*/  LDG.E.U8 R26, desc[UR28][R30.64] ;  /* 0x0000001c1e1a7981 */ /* 0x000162000c1e1100 */
[----:B------:R-:W-:Y:S01]  /*08c0*/  IADD3 R36, P1, R28, R3, RZ ;  /* 0x000000031c247210 */ /* 0x000fe20007f3e0ff */
[----:B------:R-:W-:Y:S01]  /*08d0*/  IMAD R35, R44, R7, RZ ;  /* 0x000000072c237224 */ /* 0x000fe200078e02ff */
[-C--:B------:R-:W-:Y:S02]  /*08e0*/  LEA.HI.X.SX32 R39, R27, R2.reuse, 0x1, P0 ;  /* 0x000000021b277211 */ /* 0x080fe400000f0eff */
[----:B------:R-:W-:Y:S01]  /*08f0*/  IADD3 R40, P0, R29, R3, RZ ;  /* 0x000000031d287210 */ /* 0x000fe20007f1e0ff */
[----:B------:R-:W5:Y:S01]  /*0900*/  LDG.E.U8 R27, desc[UR28][R32.64] ;  /* 0x0000001c201b7981 */ /* 0x000f62000c1e1100 */
[----:B------:R-:W-:Y:S01]  /*0910*/  LEA.HI R46, R120, 0x6e, RZ, 0x18 ;  /* 0x0000006e782e7811 */ /* 0x000fe200078fc0ff */
[----:B0-----:R-:W-:Y:S01]  /*0920*/  IMAD R31, R42, R7, RZ ;  /* 0x000000072a1f7224 */ /* 0x001fe200078e02ff */
[----:B------:R-:W-:-:S03]  /*0930*/  LEA.HI.X.SX32 R37, R28, R2, 0x1, P1 ;  /* 0x000000021c257211 */ /* 0x000fc600008f0eff */
[----:B------:R-:W-:Y:S01]  /*0940*/  IMAD R46, R46, R7, RZ ;  /* 0x000000072e2e7224 */ /* 0x000fe200078e02ff */
[----:B------:R0:W5:Y:S01]  /*0950*/  LDG.E.U8 R28, desc[UR28][R38.64] ;  /* 0x0000001c261c7981 */ /* 0x000162000c1e1100 */
[-C--:B------:R-:W-:Y:S02]  /*0960*/  LEA.HI.X.SX32 R41, R29, R2.reuse, 0x1, P0 ;  /* 0x000000021d297211 */ /* 0x080fe400000f0eff */
[-C--:B------:R-:W-:Y:S01]  /*0970*/  IADD3 R42, P0, R31, R3.reuse, RZ ;  /* 0x000000031f2a7210 */ /* 0x080fe20007f1e0ff */
[----:B------:R1:W5:Y:S01]  /*0980*/  LDG.E.U8 R29, desc[UR28][R36.64] ;  /* 0x0000001c241d7981 */ /* 0x000362000c1e1100 */
[----:B------:R-:W-:Y:S02]  /*0990*/  LEA.HI R44, R120, 0x76, RZ, 0x18 ;  /* 0x00000076782c7811 */ /* 0x000fe400078fc0ff */
[----:B0-----:R-:W-:Y:S01]  /*09a0*/  IADD3 R38, P1, R35, R3, RZ ;  /* 0x0000000323267210 */ /* 0x001fe20007f3e0ff */
[----:B------:R0:W5:Y:S01]  /*09b0*/  LDG.E.U8 R30, desc[UR28][R40.64] ;  /* 0x0000001c281e7981 */ /* 0x000162000c1e1100 */
[----:B------:R-:W-:-:S02]  /*09c0*/  LEA.HI.X.SX32 R43, R31, R2, 0x1, P0 ;  /* 0x000000021f2b7211 */ /* 0x000fc400000f0eff */
[-C--:B------:R-:W-:Y:S01]  /*09d0*/  LEA.HI.X.SX32 R39, R35, R2.reuse, 0x1, P1 ;  /* 0x0000000223277211 */ /* 0x080fe200008f0eff */
[----:B------:R-:W-:Y:S01]  /*09e0*/  IMAD R35, R44, R7, RZ ;  /* 0x000000072c237224 */ /* 0x000fe200078e02ff */
[-C--:B-1----:R-:W-:Y:S01]  /*09f0*/  IADD3 R36, P0, R46, R3.reuse, RZ ;  /* 0x000000032e247210 */ /* 0x082fe20007f1e0ff */
[----:B------:R-:W-:Y:S01]  /*0a00*/  IMAD R44, R7, 0x4, R34 ;  /* 0x00000004072c7824 */ /* 0x000fe200078e0222 */
[----:B------:R-:W-:Y:S01]  /*0a10*/  LEA.HI R32, R120, 0x72, RZ, 0x18 ;  /* 0x0000007278207811 */ /* 0x000fe200078fc0ff */
[----:B------:R1:W5:Y:S01]  /*0a20*/  LDG.E.U8 R31, desc[UR28][R42.64] ;  /* 0x0000001c2a1f7981 */ /* 0x000362000c1e1100 */
[-C--:B------:R-:W-:Y:S02]  /*0a30*/  LEA.HI.X.SX32 R37, R46, R2.reuse, 0x1, P0 ;  /* 0x000000022e257211 */ /* 0x080fe400000f0eff */
[----:B------:R-:W-:Y:S01]  /*0a40*/  IADD3 R50, P0, R35, R3, RZ ;  /* 0x0000000323327210 */ /* 0x000fe20007f1e0ff */
[----:B------:R-:W-:Y:S02]  /*0a50*/  IMAD R46, R7, 0x4, R44 ;  /* 0x00000004072e7824 */ /* 0x000fe400078e022c */
[----:B------:R-:W-:Y:S01]  /*0a60*/  IMAD R33, R32, R7, RZ ;  /* 0x0000000720217224 */ /* 0x000fe200078e02ff */
[----:B------:R-:W-:Y:S01]  /*0a70*/  LEA.HI.X.SX32 R51, R35, R2, 0x1, P0 ;  /* 0x0000000223337211 */ /* 0x000fe200000f0eff */
[----:B------:R1:W5:Y:S01]  /*0a80*/  LDG.E.U8 R32, desc[UR28][R38.64] ;  /* 0x0000001c26207981 */ /* 0x000362000c1e1100 */
[----:B0-----:R-:W-:-:S02]  /*0a90*/  IADD3 R40, P0, R44, R3, RZ ;  /* 0x000000032c287210 */ /* 0x001fc40007f1e0ff */
[-C--:B------:R-:W-:Y:S01]  /*0aa0*/  IADD3 R48, P1, R33, R3.reuse, RZ ;  /* 0x0000000321307210 */ /* 0x080fe20007f3e0ff */
[----:B------:R-:W5:Y:S01]  /*0ab0*/  LDG.E.U8 R35, desc[UR28][R50.64] ;  /* 0x0000001c32237981 */ /* 0x000f62000c1e1100 */
[-C--:B------:R-:W-:Y:S02]  /*0ac0*/  LEA.HI.X.SX32 R41, R44, R2.reuse, 0x1, P0 ;  /* 0x000000022c297211 */ /* 0x080fe400000f0eff */
[CC--:B-1----:R-:W-:Y:S01]  /*0ad0*/  IADD3 R42, P0, R46.reuse, R3.reuse, RZ ;  /* 0x000000032e2a7210 */ /* 0x0c2fe20007f1e0ff */
[----:B------:R-:W-:Y:S01]  /*0ae0*/  IMAD R38, R7, 0x4, R46 ;  /* 0x0000000407267824 */ /* 0x000fe200078e022e */
[-C--:B------:R-:W-:Y:S02]  /*0af0*/  LEA.HI.X.SX32 R49, R33, R2.reuse, 0x1, P1 ;  /* 0x0000000221317211 */ /* 0x080fe400008f0eff */
[-C--:B------:R-:W-:Y:S01]  /*0b00*/  LEA.HI.X.SX32 R43, R46, R2.reuse, 0x1, P0 ;  /* 0x000000022e2b7211 */ /* 0x080fe200000f0eff */
[C---:B------:R-:W-:Y:S01]  /*0b10*/  IMAD R52, R7.reuse, 0x4, R38 ;  /* 0x0000000407347824 */ /* 0x040fe200078e0226 */
[-C--:B------:R-:W-:Y:S01]  /*0b20*/  IADD3 R44, P0, R38, R3.reuse, RZ ;  /* 0x00000003262c7210 */ /* 0x080fe20007f1e0ff */
[----:B------:R0:W5:Y:S02]  /*0b30*/  LDG.E.U8 R34, desc[UR28][R48.64] ;  /* 0x0000001c30227981 */ /* 0x000164000c1e1100 */
[----:B------:R-:W-:Y:S01]  /*0b40*/  IMAD R54, R7, 0x4, R52 ;  /* 0x0000000407367824 */ /* 0x000fe200078e0234 */
[----:B------:R-:W-:Y:S01]  /*0b50*/  IADD3 R46, P1, R52, R3, RZ ;  /* 0x00000003342e7210 */ /* 0x000fe20007f3e0ff */
[----:B------:R-:W5:Y:S01]  /*0b60*/  LDG.E.U8 R33, desc[UR28][R36.64] ;  /* 0x0000001c24217981 */ /* 0x000f62000c1e1100 */
[----:B------:R-:W-:-:S02]  /*0b70*/  LEA.HI.X.SX32 R45, R38, R2, 0x1, P0 ;  /* 0x00000002262d7211 */ /* 0x000fc400000f0eff */
[-C--:B------:R-:W-:Y:S01]  /*0b80*/  LEA.HI.X.SX32 R47, R52, R2.reuse, 0x1, P1 ;  /* 0x00000002342f7211 */ /* 0x080fe200008f0eff */
[C---:B------:R-:W-:Y:S01]  /*0b90*/  IMAD R52, R7.reuse, 0x4, R54 ;  /* 0x0000000407347824 */ /* 0x040fe200078e0236 */
[CC--:B0-----:R-:W-:Y:S01]  /*0ba0*/  IADD3 R48, P0, R54.reuse, R3.reuse, RZ ;  /* 0x0000000336307210 */ /* 0x0c1fe20007f1e0ff */
[----:B------:R-:W5:Y:S03]  /*0bb0*/  LDG.E.U8 R38, desc[UR28][R44.64] ;  /* 0x0000001c2c267981 */ /* 0x000f66000c1e1100 */
[-C--:B------:R-:W-:Y:S01]  /*0bc0*/  LEA.HI.X.SX32 R49, R54, R2.reuse, 0x1, P0 ;  /* 0x0000000236317211 */ /* 0x080fe200000f0eff */
[C---:B------:R-:W-:Y:S01]  /*0bd0*/  IMAD R54, R7.reuse, 0x4, R52 ;  /* 0x0000000407367824 */ /* 0x040fe200078e0234 */
[C---:B------:R-:W-:Y:S01]  /*0be0*/  IADD3 R50, P0, R52.reuse, R3, RZ ;  /* 0x0000000334327210 */ /* 0x040fe20007f1e0ff */
[----:B------:R0:W5:Y:S02]  /*0bf0*/  LDG.E.U8 R37, desc[UR28][R42.64] ;  /* 0x0000001c2a257981 */ /* 0x000164000c1e1100 */
[C---:B------:R-:W-:Y:S01]  /*0c00*/  IMAD R56, R7.reuse, 0x4, R54 ;  /* 0x0000000407387824 */ /* 0x040fe200078e0236 */
[----:B------:R-:W-:Y:S01]  /*0c10*/  LEA.HI.X.SX32 R51, R52, R2, 0x1, P0 ;  /* 0x0000000234337211 */ /* 0x000fe200000f0eff */
[----:B------:R-:W5:Y:S02]  /*0c20*/  LDG.E.U8 R36, desc[UR28][R40.64] ;  /* 0x0000001c28247981 */ /* 0x000f64000c1e1100 */
[----:B------:R-:W-:-:S02]  /*0c30*/  IMAD R58, R7, 0x4, R56 ;  /* 0x00000004073a7824 */ /* 0x000fc400078e0238 */
[----:B------:R-:W5:Y:S01]  /*0c40*/  LDG.E.U8 R39, desc[UR28][R46.64] ;  /* 0x0000001c2e277981 */ /* 0x000f62000c1e1100 */
[----:B0-----:R-:W-:-:S04]  /*0c50*/  IADD3 R42, P0, R54, R3, RZ ;  /* 0x00000003362a7210 */ /* 0x001fc80007f1e0ff */
[-C--:B------:R-:W-:Y:S01]  /*0c60*/  LEA.HI.X.SX32 R43, R54, R2.reuse, 0x1, P0 ;  /* 0x00000002362b7211 */ /* 0x080fe200000f0eff */
[C---:B------:R-:W-:Y:S01]  /*0c70*/  IMAD R54, R7.reuse, 0x4, R58 ;  /* 0x0000000407367824 */ /* 0x040fe200078e023a */
[CC--:B------:R-:W-:Y:S01]  /*0c80*/  IADD3 R44, P0, R58.reuse, R3.reuse, RZ ;  /* 0x000000033a2c7210 */ /* 0x0c0fe20007f1e0ff */
[----:B------:R0:W5:Y:S03]  /*0c90*/  LDG.E.U8 R40, desc[UR28][R48.64] ;  /* 0x0000001c30287981 */ /* 0x000166000c1e1100 */
[-C--:B------:R-:W-:Y:S01]  /*0ca0*/  LEA.HI.X.SX32 R45, R58, R2.reuse, 0x1, P0 ;  /* 0x000000023a2d7211 */ /* 0x080fe200000f0eff */
[C---:B------:R-:W-:Y:S01]  /*0cb0*/  IMAD R58, R7.reuse, 0x4, R54 ;  /* 0x00000004073a7824 */ /* 0x040fe200078e0236 */
[-C--:B------:R-:W-:Y:S01]  /*0cc0*/  IADD3 R52, P1, R56, R3.reuse, RZ ;  /* 0x0000000338347210 */ /* 0x080fe20007f3e0ff */
[----:B------:R1:W5:Y:S02]  /*0cd0*/  LDG.E.U8 R46, desc[UR28][R42.64] ;  /* 0x0000001c2a2e7981 */ /* 0x000364000c1e1100 */
[C---:B------:R-:W-:Y:S01]  /*0ce0*/  IMAD R60, R7.reuse, 0x4, R58 ;  /* 0x00000004073c7824 */ /* 0x040fe200078e023a */
[----:B0-----:R-:W-:Y:S01]  /*0cf0*/  IADD3 R48, P0, R54, R3, RZ ;  /* 0x0000000336307210 */ /* 0x001fe20007f1e0ff */
[----:B------:R-:W5:Y:S01]  /*0d00*/  LDG.E.U8 R41, desc[UR28][R50.64] ;  /* 0x0000001c32297981 */ /* 0x000f62000c1e1100 */
[-C--:B------:R-:W-:Y:S01]  /*0d10*/  LEA.HI.X.SX32 R53, R56, R2.reuse, 0x1, P1 ;  /* 0x0000000238357211 */ /* 0x080fe200008f0eff */
[----:B------:R-:W-:Y:S01]  /*0d20*/  IMAD R62, R7, 0x4, R60 ;  /* 0x00000004073e7824 */ /* 0x000fe200078e023c */
[----:B------:R-:W-:-:S02]  /*0d30*/  LEA.HI.X.SX32 R49, R54, R2, 0x1, P0 ;  /* 0x0000000236317211 */ /* 0x000fc400000f0eff */
[CC--:B------:R-:W-:Y:S01]  /*0d40*/  IADD3 R54, P0, R58.reuse, R3.reuse, RZ ;  /* 0x000000033a367210 */ /* 0x0c0fe20007f1e0ff */
[----:B------:R0:W5:Y:S03]  /*0d50*/  LDG.E.U8 R47, desc[UR28][R52.64] ;  /* 0x0000001c342f7981 */ /* 0x000166000c1e1100 */
[-C--:B------:R-:W-:Y:S01]  /*0d60*/  LEA.HI.X.SX32 R55, R58, R2.reuse, 0x1, P0 ;  /* 0x000000023a377211 */ /* 0x080fe200000f0eff */
[----:B------:R0:W5:Y:S01]  /*0d70*/  LDG.E.U8 R50, desc[UR28][R44.64] ;  /* 0x0000001c2c327981 */ /* 0x000162000c1e1100 */
[-C--:B-1----:R-:W-:Y:S02]  /*0d80*/  IADD3 R42, P0, R62, R3.reuse, RZ ;  /* 0x000000033e2a7210 */ /* 0x082fe40007f1e0ff */
[----:B------:R-:W-:Y:S01]  /*0d90*/  IADD3 R56, P1, R60, R3, RZ ;  /* 0x000000033c387210 */ /* 0x000fe20007f3e0ff */
[----:B------:R1:W5:Y:S01]  /*0da0*/  LDG.E.U8 R51, desc[UR28][R48.64] ;  /* 0x0000001c30337981 */ /* 0x000362000c1e1100 */
[----:B0-----:R-:W-:Y:S01]  /*0db0*/  IMAD R52, R7, 0x4, R62 ;  /* 0x0000000407347824 */ /* 0x001fe200078e023e */
[----:B------:R-:W-:-:S03]  /*0dc0*/  LEA.HI.X.SX32 R43, R62, R2, 0x1, P0 ;  /* 0x000000023e2b7211 */ /* 0x000fc600000f0eff */
[C---:B------:R-:W-:Y:S01]  /*0dd0*/  IMAD R64, R7.reuse, 0x4, R52 ;  /* 0x0000000407407824 */ /* 0x040fe200078e0234 */
[CC--:B------:R-:W-:Y:S01]  /*0de0*/  IADD3 R44, P0, R52.reuse, R3.reuse, RZ ;  /* 0x00000003342c7210 */ /* 0x0c0fe20007f1e0ff */
[----:B------:R-:W5:Y:S03]  /*0df0*/  LDG.E.U8 R62, desc[UR28][R42.64] ;  /* 0x0000001c2a3e7981 */ /* 0x000f66000c1e1100 */
[-C--:B------:R-:W-:Y:S01]  /*0e00*/  LEA.HI.X.SX32 R45, R52, R2.reuse, 0x1, P0 ;  /* 0x00000002342d7211 */ /* 0x080fe200000f0eff */
[C---:B------:R-:W-:Y:S01]  /*0e10*/  IMAD R52, R7.reuse, 0x4, R64 ;  /* 0x0000000407347824 */ /* 0x040fe200078e0240 */
[-C--:B------:R-:W-:Y:S02]  /*0e20*/  LEA.HI.X.SX32 R57, R60, R2.reuse, 0x1, P1 ;  /* 0x000000023c397211 */ /* 0x080fe400008f0eff */
[-C--:B-1----:R-:W-:Y:S01]  /*0e30*/  IADD3 R48, P0, R64, R3.reuse, RZ ;  /* 0x0000000340307210 */ /* 0x082fe20007f1e0ff */
[C---:B------:R-:W-:Y:S01]  /*0e40*/  IMAD R68, R7.reuse, 0x4, R52 ;  /* 0x0000000407447824 */ /* 0x040fe200078e0234 */
[CC--:B------:R-:W-:Y:S01]  /*0e50*/  IADD3 R58, P1, R52.reuse, R3.reuse, RZ ;  /* 0x00000003343a7210 */ /* 0x0c0fe20007f3e0ff */
[----:B------:R0:W5:Y:S03]  /*0e60*/  LDG.E.U8 R60, desc[UR28][R54.64] ;  /* 0x0000001c363c7981 */ /* 0x000166000c1e1100 */
[-C--:B------:R-:W-:Y:S01]  /*0e70*/  LEA.HI.X.SX32 R59, R52, R2.reuse, 0x1, P1 ;  /* 0x00000002343b7211 */ /* 0x080fe200008f0eff */
[C---:B------:R-:W-:Y:S01]  /*0e80*/  IMAD R52, R7.reuse, 0x4, R68 ;  /* 0x0000000407347824 */ /* 0x040fe200078e0244 */
[----:B------:R-:W-:Y:S01]  /*0e90*/  LEA.HI.X.SX32 R49, R64, R2, 0x1, P0 ;  /* 0x0000000240317211 */ /* 0x000fe200000f0eff */
[----:B------:R1:W5:Y:S01]  /*0ea0*/  LDG.E.U8 R61, desc[UR28][R56.64] ;  /* 0x0000001c383d7981 */ /* 0x000362000c1e1100 */
[----:B------:R-:W-:Y:S01]  /*0eb0*/  IADD3 R66, P0, R68, R3, RZ ;  /* 0x0000000344427210 */ /* 0x000fe20007f1e0ff */
[----:B0-----:R-:W-:-:S03]  /*0ec0*/  IMAD R54, R7, 0x4, R52 ;  /* 0x0000000407367824 */ /* 0x001fc600078e0234 */
[----:B------:R-:W-:Y:S01]  /*0ed0*/  LEA.HI.X.SX32 R67, R68, R2, 0x1, P0 ;  /* 0x0000000244437211 */ /* 0x000fe200000f0eff */
[----:B------:R0:W5:Y:S01]  /*0ee0*/  LDG.E.U8 R63, desc[UR28][R44.64] ;  /* 0x0000001c2c3f7981 */ /* 0x000162000c1e1100 */
[----:B------:R-:W-:Y:S01]  /*0ef0*/  IADD3 R42, P0, R52, R3, RZ ;  /* 0x00000003342a7210 */ /* 0x000fe20007f1e0ff */
[----:B-1----:R-:W-:-:S03]  /*0f00*/  IMAD R56, R7, 0x4, R54 ;  /* 0x0000000407387824 */ /* 0x002fc600078e0236 */
[-C--:B------:R-:W-:Y:S01]  /*0f10*/  LEA.HI.X.SX32 R43, R52, R2.reuse, 0x1, P0 ;  /* 0x00000002342b7211 */ /* 0x080fe200000f0eff */
[----:B------:R1:W5:Y:S01]  /*0f20*/  LDG.E.U8 R65, desc[UR28][R58.64] ;  /* 0x0000001c3a417981 */ /* 0x000362000c1e1100 */
[-C--:B------:R-:W-:Y:S01]  /*0f30*/  IADD3 R52, P0, R54, R3.reuse, RZ ;  /* 0x0000000336347210 */ /* 0x080fe20007f1e0ff */
[C---:B------:R-:W-:Y:S01]  /*0f40*/  IMAD R68, R7.reuse, 0x4, R56 ;  /* 0x0000000407447824 */ /* 0x040fe200078e0238 */
[-C--:B0-----:R-:W-:Y:S01]  /*0f50*/  IADD3 R44, P1, R56, R3.reuse, RZ ;  /* 0x00000003382c7210 */ /* 0x081fe20007f3e0ff */
[----:B------:R0:W5:Y:S01]  /*0f60*/  LDG.E.U8 R64, desc[UR28][R48.64] ;  /* 0x0000001c30407981 */ /* 0x000162000c1e1100 */
[-C--:B------:R-:W-:Y:S02]  /*0f70*/  LEA.HI.X.SX32 R53, R54, R2.reuse, 0x1, P0 ;  /* 0x0000000236357211 */ /* 0x080fe400000f0eff */
[-C--:B------:R-:W-:Y:S01]  /*0f80*/  LEA.HI.X.SX32 R45, R56, R2.reuse, 0x1, P1 ;  /* 0x00000002382d7211 */ /* 0x080fe200008f0eff */
[C---:B------:R-:W-:Y:S01]  /*0f90*/  IMAD R56, R7.reuse, 0x4, R68 ;  /* 0x0000000407387824 */ /* 0x040fe200078e0244 */
[CC--:B------:R-:W-:Y:S01]  /*0fa0*/  IADD3 R54, P0, R68.reuse, R3.reuse, RZ ;  /* 0x0000000344367210 */ /* 0x0c0fe20007f1e0ff */
[----:B------:R2:W5:Y:S02]  /*0fb0*/  LDG.E.U8 R71, desc[UR28][R52.64] ;  /* 0x0000001c34477981 */ /* 0x000564000c1e1100 */
[C---:B-1----:R-:W-:Y:S01]  /*0fc0*/  IMAD R58, R7.reuse, 0x4, R56 ;  /* 0x00000004073a7824 */ /* 0x042fe200078e0238 */
[----:B------:R-:W-:Y:S01]  /*0fd0*/  LEA.HI.X.SX32 R55, R68, R2, 0x1, P0 ;  /* 0x0000000244377211 */ /* 0x000fe200000f0eff */
[----:B------:R-:W5:Y:S01]  /*0fe0*/  LDG.E.U8 R66, desc[UR28][R66.64] ;  /* 0x0000001c42427981 */ /* 0x000f62000c1e1100 */
[----:B0-----:R-:W-:Y:S01]  /*0ff0*/  IADD3 R48, P0, R56, R3, RZ ;  /* 0x0000000338307210 */ /* 0x001fe20007f1e0ff */
[----:B------:R-:W-:-:S02]  /*1000*/  IMAD R68, R7, 0x4, R58 ;  /* 0x0000000407447824 */ /* 0x000fc400078e023a */
[----:B------:R0:W5:Y:S01]  /*1010*/  LDG.E.U8 R69, desc[UR28][R42.64] ;  /* 0x0000001c2a457981 */ /* 0x000162000c1e1100 */
[-C--:B------:R-:W-:Y:S01]  /*1020*/  LEA.HI.X.SX32 R49, R56, R2.reuse, 0x1, P0 ;  /* 0x0000000238317211 */ /* 0x080fe200000f0eff */
[C---:B------:R-:W-:Y:S01]  /*1030*/  IMAD R70, R7.reuse, 0x4, R68 ;  /* 0x0000000407467824 */ /* 0x040fe200078e0244 */
[CC--:B------:R-:W-:Y:S01]  /*1040*/  IADD3 R56, P0, R58.reuse, R3.reuse, RZ ;  /* 0x000000033a387210 */ /* 0x0c0fe20007f1e0ff */
[----:B------:R1:W5:Y:S03]  /*1050*/  LDG.E.U8 R72, desc[UR28][R54.64] ;  /* 0x0000001c36487981 */ /* 0x000366000c1e1100 */
[----:B------:R-:W-:Y:S01]  /*1060*/  LEA.HI.X.SX32 R57, R58, R2, 0x1, P0 ;  /* 0x000000023a397211 */ /* 0x000fe200000f0eff */
[----:B------:R-:W-:Y:S01]  /*1070*/  IMAD R58, R7, 0x4, R70 ;  /* 0x00000004073a7824 */ /* 0x000fe200078e0246 */
[-C--:B--2---:R-:W-:Y:S01]  /*1080*/  IADD3 R52, P0, R70, R3.reuse, RZ ;  /* 0x0000000346347210 */ /* 0x084fe20007f1e0ff */
[----:B------:R2:W5:Y:S01]  /*1090*/  LDG.E.U8 R67, desc[UR28][R44.64] ;  /* 0x0000001c2c437981 */ /* 0x000562000c1e1100 */
[----:B0-----:R-:W-:-:S02]  /*10a0*/  IADD3 R42, P1, R68, R3, RZ ;  /* 0x00000003442a7210 */ /* 0x001fc40007f3e0ff */
[-C--:B------:R-:W-:Y:S01]  /*10b0*/  LEA.HI.X.SX32 R53, R70, R2.reuse, 0x1, P0 ;  /* 0x0000000246357211 */ /* 0x080fe200000f0eff */
[C---:B-1----:R-:W-:Y:S01]  /*10c0*/  IMAD R54, R7.reuse, 0x4, R58 ;  /* 0x0000000407367824 */ /* 0x042fe200078e023a */
[-C--:B------:R-:W-:Y:S01]  /*10d0*/  LEA.HI.X.SX32 R43, R68, R2.reuse, 0x1, P1 ;  /* 0x00000002442b7211 */ /* 0x080fe200008f0eff */
[----:B------:R0:W5:Y:S01]  /*10e0*/  LDG.E.U8 R73, desc[UR28][R48.64] ;  /* 0x0000001c30497981 */ /* 0x000162000c1e1100 */
[CC--:B--2---:R-:W-:Y:S01]  /*10f0*/  IADD3 R44, P0, R58.reuse, R3.reuse, RZ ;  /* 0x000000033a2c7210 */ /* 0x0c4fe20007f1e0ff */
[C---:B------:R-:W-:Y:S02]  /*1100*/  IMAD R68, R7.reuse, 0x4, R54 ;  /* 0x0000000407447824 */ /* 0x040fe400078e0236 */
[----:B------:R1:W2:Y:S01]  /*1110*/  LDG.E.U8 R74, desc[UR28][R56.64] ;  /* 0x0000001c384a7981 */ /* 0x0002a2000c1e1100 */
[-C--:B------:R-:W-:Y:S02]  /*1120*/  LEA.HI.X.SX32 R45, R58, R2.reuse, 0x1, P0 ;  /* 0x000000023a2d7211 */ /* 0x080fe400000f0eff */
[C---:B------:R-:W-:Y:S01]  /*1130*/  IADD3 R58, P0, R54.reuse, R3, RZ ;  /* 0x00000003363a7210 */ /* 0x040fe20007f1e0ff */
[----:B------:R-:W-:Y:S01]  /*1140*/  IMAD R70, R7, 0x4, R68 ;  /* 0x0000000407467824 */ /* 0x000fe200078e0244 */
[----:B------:R3:W2:Y:S02]  /*1150*/  LDG.E.U8 R75, desc[UR28][R42.64] ;  /* 0x0000001c2a4b7981 */ /* 0x0006a4000c1e1100 */
[----:B------:R-:W-:-:S02]  /*1160*/  LEA.HI.X.SX32 R59, R54, R2, 0x1, P0 ;  /* 0x00000002363b7211 */ /* 0x000fc400000f0eff */
[----:B0-----:R-:W-:Y:S01]  /*1170*/  IADD3 R48, P0, R68, R3, RZ ;  /* 0x0000000344307210 */ /* 0x001fe20007f1e0ff */
[----:B------:R0:W2:Y:S01]  /*1180*/  LDG.E.U8 R76, desc[UR28][R52.64] ;  /* 0x0000001c344c7981 */ /* 0x0000a2000c1e1100 */
[C---:B------:R-:W-:Y:S02]  /*1190*/  LEA.HI R54, R120.reuse, 0x7a, RZ, 0x18 ;  /* 0x0000007a78367811 */ /* 0x040fe400078fc0ff */
[----:B-1----:R-:W-:Y:S01]  /*11a0*/  LEA.HI R56, R120, 0x7e, RZ, 0x18 ;  /* 0x0000007e78387811 */ /* 0x002fe200078fc0ff */
[----:B------:R1:W2:Y:S01]  /*11b0*/  LDG.E.U8 R77, desc[UR28][R44.64] ;  /* 0x0000001c2c4d7981 */ /* 0x0002a2000c1e1100 */
[----:B------:R-:W-:Y:S01]  /*11c0*/  LEA.HI.X.SX32 R49, R68, R2, 0x1, P0 ;  /* 0x0000000244317211 */ /* 0x000fe200000f0eff */
[----:B------:R-:W-:Y:S02]  /*11d0*/  IMAD R68, R7, 0x4, R70 ;  /* 0x0000000407447824 */ /* 0x000fe400078e0246 */
[-C--:B---3--:R-:W-:Y:S01]  /*11e0*/  IMAD R43, R54, R7.reuse, RZ ;  /* 0x00000007362b7224 */ /* 0x088fe200078e02ff */
[----:B------:R-:W3:Y:S01]  /*11f0*/  LDG.E.U8 R58, desc[UR28][R58.64] ;  /* 0x0000001c3a3a7981 */ /* 0x000ee2000c1e1100 */
[----:B0-----:R-:W-:-:S02]  /*1200*/  IMAD R53, R56, R7, RZ ;  /* 0x0000000738357224 */ /* 0x001fc400078e02ff */
[----:B------:R-:W-:Y:S01]  /*1210*/  IMAD R7, R7, 0x4, R68 ;  /* 0x0000000407077824 */ /* 0x000fe200078e0244 */
[CC--:B-1----:R-:W-:Y:S01]  /*1220*/  IADD3 R44, P0, R70.reuse, R3.reuse, RZ ;  /* 0x00000003462c7210 */ /* 0x0c2fe20007f1e0ff */
[----:B------:R-:W3:Y:S01]  /*1230*/  LDG.E.U8 R48, desc[UR28][R48.64] ;  /* 0x0000001c30307981 */ /* 0x000ee2000c1e1100 */
[-C--:B------:R-:W-:Y:S02]  /*1240*/  IADD3 R42, P2, R43, R3.reuse, RZ ;  /* 0x000000032b2a7210 */ /* 0x080fe40007f5e0ff */
[----:B------:R-:W-:Y:S02]  /*1250*/  LEA.HI.X.SX32 R45, R70, R2, 0x1, P0 ;  /* 0x00000002462d7211 */ /* 0x000fe400000f0eff */
[-C--:B------:R-:W-:Y:S02]  /*1260*/  IADD3 R52, P3, R53, R3.reuse, RZ ;  /* 0x0000000335347210 */ /* 0x080fe40007f7e0ff */
[-C--:B------:R-:W-:Y:S01]  /*1270*/  IADD3 R54, P1, R68, R3.reuse, RZ ;  /* 0x0000000344367210 */ /* 0x080fe20007f3e0ff */
[----:B------:R-:W3:Y:S01]  /*1280*/  LDG.E.U8 R44, desc[UR28][R44.64] ;  /* 0x0000001c2c2c7981 */ /* 0x000ee2000c1e1100 */
[----:B------:R-:W-:-:S02]  /*1290*/  IADD3 R56, P0, R7, R3, RZ ;  /* 0x0000000307387210 */ /* 0x000fc40007f1e0ff */
[-C--:B------:R-:W-:Y:S02]  /*12a0*/  LEA.HI.X.SX32 R43, R43, R2.reuse, 0x1, P2 ;  /* 0x000000022b2b7211 */ /* 0x080fe400010f0eff */
[-C--:B------:R-:W-:Y:S02]  /*12b0*/  LEA.HI.X.SX32 R55, R68, R2.reuse, 0x1, P1 ;  /* 0x0000000244377211 */ /* 0x080fe400008f0eff */
[-C--:B------:R-:W-:Y:S01]  /*12c0*/  LEA.HI.X.SX32 R53, R53, R2.reuse, 0x1, P3 ;  /* 0x0000000235357211 */ /* 0x080fe200018f0eff */
[----:B------:R-:W3:Y:S01]  /*12d0*/  LDG.E.U8 R42, desc[UR28][R42.64] ;  /* 0x0000001c2a2a7981 */ /* 0x000ee2000c1e1100 */
[----:B------:R-:W-:-:S03]  /*12e0*/  LEA.HI.X.SX32 R57, R7, R2, 0x1, P0 ;  /* 0x0000000207397211 */ /* 0x000fc600000f0eff */
[----:B------:R-:W3:Y:S04]  /*12f0*/  LDG.E.U8 R54, desc[UR28][R54.64] ;  /* 0x0000001c36367981 */ /* 0x000ee8000c1e1100 */
[----:B------:R-:W3:Y:S04]  /*1300*/  LDG.E.U8 R56, desc[UR28][R56.64] ;  /* 0x0000001c38387981 */ /* 0x000ee8000c1e1100 */
[----:B------:R-:W3:Y:S01]  /*1310*/  LDG.E.U8 R52, desc[UR28][R52.64] ;  /* 0x0000001c34347981 */ /* 0x000ee2000c1e1100 */
[----:B------:R-:W0:Y:S01]  /*1320*/  S2UR UR4, SR_CgaCtaId ;  /* 0x00000000000479c3 */ /* 0x000e220000008800 */
[----:B------:R-:W-:-:S02]  /*1330*/  LOP3.LUT R3, R120, 0x7, RZ, 0xc0, !PT ;  /* 0x0000000778037812 */ /* 0x000fc400078ec0ff */
[----:B------:R-:W-:-:S03]  /*1340*/  LOP3.LUT R2, R120, 0xff, RZ, 0xc0, !PT ;  /* 0x000000ff78027812 */ /* 0x000fc600078ec0ff */
[----:B------:R-:W-:Y:S02]  /*1350*/  IMAD.SHL.U32 R3, R3, 0x10, RZ ;  /* 0x0000001003037824 */ /* 0x000fe400078e00ff */
[----:B------:R-:W1:Y:S02]  /*1360*/  S2UR UR12, SR_CTAID.X ;  /* 0x00000000000c79c3 */ /* 0x000e640000002500 */
[----:B------:R-:W-:Y:S01]  /*1370*/  IMAD R3, R2, 0x80, R3 ;  /* 0x0000008002037824 */ /* 0x000fe200078e0203 */
[----:B------:R-:W-:-:S04]  /*1380*/  UMOV UR27, 0x400 ;  /* 0x00000400001b7882 */ /* 0x000fc80000000000 */
[----:B------:R-:W-:-:S04]  /*1390*/  LOP3.LUT R3, R3, R0, RZ, 0xfc, !PT ;  /* 0x0000000003037212 */ /* 0x000fc800078efcff */
[C---:B------:R-:W-:Y:S01]  /*13a0*/  LOP3.LUT R0, R3.reuse, 0x10, RZ, 0x3c, !PT ;  /* 0x0000001003007812 */ /* 0x040fe200078e3cff */
[----:B0-----:R-:W-:Y:S01]  /*13b0*/  ULEA UR27, UR4, UR27, 0x18 ;  /* 0x0000001b041b7291 */ /* 0x001fe2000f8ec03f */
[----:B------:R-:W-:-:S08]  /*13c0*/  LOP3.LUT R2, R3, 0x20, RZ, 0x3c, !PT ;  /* 0x0000002003027812 */ /* 0x000fd000078e3cff */
[----:B------:R0:W-:Y:S04]  /*13d0*/  STS.U8 [R3+UR27], R4 ;  /* 0x0000000403007988 */ /* 0x0001e8000800001b */
[----:B------:R-:W-:Y:S04]  /*13e0*/  STS.U8 [R3+UR27+0x2], R5 ;  /* 0x0000020503007988 */ /* 0x000fe8000800001b */
[----:B----4-:R-:W-:Y:S01]  /*13f0*/  STS.U8 [R3+UR27+0x6], R6 ;  /* 0x0000060603007988 */ /* 0x010fe2000800001b */
[----:B0-----:R-:W-:-:S03]  /*1400*/  LOP3.LUT R4, R3, 0x30, RZ, 0x3c, !PT ;  /* 0x0000003003047812 */ /* 0x001fc600078e3cff */
[----:B-----5:R0:W-:Y:S04]  /*1410*/  STS.U8 [R3+UR27+0xa], R8 ;  /* 0x00000a0803007988 */ /* 0x0201e8000800001b */
[----:B------:R-:W-:Y:S01]  /*1420*/  STS.U8 [R3+UR27+0xe], R9 ;  /* 0x00000e0903007988 */ /* 0x000fe2000800001b */
[----:B-1----:R-:W-:-:S04]  /*1430*/  USHF.L.U32 UR12, UR12, 0x8, URZ ;  /* 0x000000080c0c7899 */ /* 0x002fc8000800063f */
[----:B------:R-:W-:-:S04]  /*1440*/  UIADD3 UR36, UR12, 0x100, URZ ;  /* 0x000001000c247890 */ /* 0x000fc8000fffe03f */
[----:B------:R-:W-:-:S06]  /*1450*/  UISETP.GE.AND UP0, UPT, UR36, 0x1, UPT ;  /* 0x000000012400788c */ /* 0x000fcc000bf06270 */
[----:B------:R-:W-:Y:S01]  /*1460*/  PLOP3.LUT P0, PT, PT, PT, UP0, 0x80, 0x0 ;  /* 0x000000000000781c */ /* 0x000fe20003f0f008 */
[----:B0-----:R-:W-:Y:S01]  /*1470*/  IMAD.MOV.U32 R8, RZ, RZ, -0x800000 ;  /* 0xff800000ff087424 */ /* 0x001fe200078e00ff */
[----:B------:R-:W-:Y:S01]  /*1480*/  CS2R R78, SRZ ;  /* 0x00000000004e7805 */ /* 0x000fe2000001ff00 */
[----:B------:R-:W-:Y:S01]  /*1490*/  IMAD.MOV.U32 R6, RZ, RZ, -0x800000 ;  /* 0xff800000ff067424 */ /* 0x000fe200078e00ff */
[----:B------:R-:W-:Y:S02]  /*14a0*/  CS2R R80, SRZ ;  /* 0x0000000000507805 */ /* 0x000fe4000001ff00 */
[----:B------:R-:W-:Y:S02]  /*14b0*/  CS2R R82, SRZ ;  /* 0x0000000000527805 */ /* 0x000fe4000001ff00 */
[----:B------:R-:W-:Y:S02]  /*14c0*/  CS2R R84, SRZ ;  /* 0x0000000000547805 */ /* 0x000fe4000001ff00 */
[----:B------:R-:W-:Y:S01]  /*14d0*/  CS2R R86, SRZ ;  /* 0x0000000000567805 */ /* 0x000fe2000001ff00 */
[----:B------:R-:W-:Y:S04]  /*14e0*/  STS.U8 [R3+UR27+0xc], R38 ;  /* 0x00000c2603007988 */ /* 0x000fe8000800001b */
[----:B------:R-:W-:Y:S04]  /*14f0*/  STS.U8 [R3+UR27+0x8], R37 ;  /* 0x0000082503007988 */ /* 0x000fe8000800001b */
[----:B------:R-:W-:Y:S04]  /*1500*/  STS.U8 [R3+UR27+0x4], R36 ;  /* 0x0000042403007988 */ /* 0x000fe8000800001b */
[----:B------:R-:W-:Y:S04]  /*1510*/  STS.U8 [R0+UR27], R39 ;  /* 0x0000002700007988 */ /* 0x000fe8000800001b */
[----:B------:R-:W-:Y:S04]  /*1520*/  STS.U8 [R0+UR27+0x2], R10 ;  /* 0x0000020a00007988 */ /* 0x000fe8000800001b */
[----:B------:R-:W-:Y:S04]  /*1530*/  STS.U8 [R0+UR27+0x6], R11 ;  /* 0x0000060b00007988 */ /* 0x000fe8000800001b */
[----:B------:R-:W-:Y:S04]  /*1540*/  STS.U8 [R0+UR27+0x4], R40 ;  /* 0x0000042800007988 */ /* 0x000fe8000800001b */
[----:B------:R-:W-:Y:S04]  /*1550*/  STS.U8 [R0+UR27+0xc], R46 ;  /* 0x00000c2e00007988 */ /* 0x000fe8000800001b */
[----:B------:R-:W-:Y:S04]  /*1560*/  STS.U8 [R0+UR27+0x8], R41 ;  /* 0x0000082900007988 */ /* 0x000fe8000800001b */
[----:B------:R-:W-:Y:S04]  /*1570*/  STS.U8 [R0+UR27+0xa], R12 ;  /* 0x00000a0c00007988 */ /* 0x000fe8000800001b */
[----:B------:R0:W-:Y:S04]  /*1580*/  STS.U8 [R0+UR27+0xe], R13 ;  /* 0x00000e0d00007988 */ /* 0x0001e8000800001b */
[----:B------:R-:W-:Y:S04]  /*1590*/  STS.U8 [R2+UR27], R47 ;  /* 0x0000002f02007988 */ /* 0x000fe8000800001b */
[----:B------:R-:W-:Y:S01]  /*15a0*/  STS.U8 [R2+UR27+0x4], R50 ;  /* 0x0000043202007988 */ /* 0x000fe2000800001b */
[----:B0-----:R-:W-:-:S03]  /*15b0*/  LOP3.LUT R0, R3, 0x40, RZ, 0x3c, !PT ;  /* 0x0000004003007812 */ /* 0x001fc600078e3cff */
[----:B------:R-:W-:Y:S04]  /*15c0*/  STS.U8 [R2+UR27+0x8], R51 ;  /* 0x0000083302007988 */ /* 0x000fe8000800001b */
[----:B------:R-:W-:Y:S04]  /*15d0*/  STS.U8 [R2+UR27+0x2], R14 ;  /* 0x0000020e02007988 */ /* 0x000fe8000800001b */
[----:B------:R-:W-:Y:S04]  /*15e0*/  STS.U8 [R2+UR27+0x6], R15 ;  /* 0x0000060f02007988 */ /* 0x000fe8000800001b */
[----:B------:R-:W-:Y:S04]  /*15f0*/  STS.U8 [R2+UR27+0xc], R60 ;  /* 0x00000c3c02007988 */ /* 0x000fe8000800001b */
[----:B------:R-:W-:Y:S04]  /*1600*/  STS.U8 [R2+UR27+0xa], R16 ;  /* 0x00000a1002007988 */ /* 0x000fe8000800001b */
[----:B------:R0:W-:Y:S04]  /*1610*/  STS.U8 [R2+UR27+0xe], R17 ;  /* 0x00000e1102007988 */ /* 0x0001e8000800001b */
[----:B------:R-:W-:Y:S01]  /*1620*/  STS.U8 [R4+UR27], R61 ;  /* 0x0000003d04007988 */ /* 0x000fe2000800001b */
[----:B0-----:R-:W-:-:S03]  /*1630*/  LOP3.LUT R2, R3, 0x50, RZ, 0x3c, !PT ;  /* 0x0000005003027812 */ /* 0x001fc600078e3cff */
[----:B------:R-:W-:Y:S04]  /*1640*/  STS.U8 [R4+UR27+0x4], R62 ;  /* 0x0000043e04007988 */ /* 0x000fe8000800001b */
[----:B------:R-:W-:Y:S04]  /*1650*/  STS.U8 [R4+UR27+0x8], R63 ;  /* 0x0000083f04007988 */ /* 0x000fe8000800001b */
[----:B------:R-:W-:Y:S04]  /*1660*/  STS.U8 [R4+UR27+0xc], R64 ;  /* 0x00000c4004007988 */ /* 0x000fe8000800001b */
[----:B------:R-:W-:Y:S04]  /*1670*/  STS.U8 [R4+UR27+0x2], R18 ;  /* 0x0000021204007988 */ /* 0x000fe8000800001b */
        /* <DEDUP_REMOVED lines=13> */
[----:B0-----:R-:W-:-:S03]  /*1750*/  IMAD.MOV.U32 R0, RZ, RZ, 0x3f800000 ;  /* 0x3f800000ff007424 */ /* 0x001fc600078e00ff */
[----:B------:R-:W-:Y:S04]  /*1760*/  STS.U8 [R2+UR27+0x8], R73 ;  /* 0x0000084902007988 */ /* 0x000fe8000800001b */
[----:B--2---:R-:W-:Y:S04]  /*1770*/  STS.U8 [R2+UR27+0xc], R74 ;  /* 0x00000c4a02007988 */ /* 0x004fe8000800001b */
[----:B------:R-:W-:Y:S04]  /*1780*/  STS.U8 [R2+UR27+0x2], R26 ;  /* 0x0000021a02007988 */ /* 0x000fe8000800001b */
[----:B------:R-:W-:Y:S04]  /*1790*/  STS.U8 [R2+UR27+0x6], R27 ;  /* 0x0000061b02007988 */ /* 0x000fe8000800001b */
[----:B------:R-:W-:Y:S04]  /*17a0*/  STS.U8 [R2+UR27+0xa], R28 ;  /* 0x00000a1c02007988 */ /* 0x000fe8000800001b */
[----:B------:R0:W-:Y:S02]  /*17b0*/  STS.U8 [R2+UR27+0xe], R29 ;  /* 0x00000e1d02007988 */ /* 0x0001e4000800001b */
[----:B0-----:R-:W-:-:S05]  /*17c0*/  IMAD.MOV.U32 R2, RZ, RZ, 0x3f800000 ;  /* 0x3f800000ff027424 */ /* 0x001fca00078e00ff */
[----:B------:R-:W-:Y:S04]  /*17d0*/  STL [R1+0xc], R2 ;  /* 0x00000c0201007387 */ /* 0x000fe80000100800 */
[----:B------:R-:W-:Y:S01]  /*17e0*/  STL [R1+0x8], R0 ;  /* 0x0000080001007387 */ /* 0x000fe20000100800 */
[C---:B------:R-:W-:Y:S02]  /*17f0*/  LOP3.LUT R4, R3.reuse, 0x60, RZ, 0x3c, !PT ;  /* 0x0000006003047812 */ /* 0x040fe400078e3cff */
[----:B------:R-:W-:-:S03]  /*1800*/  LOP3.LUT R3, R3, 0x70, RZ, 0x3c, !PT ;  /* 0x0000007003037812 */ /* 0x000fc600078e3cff */
[----:B------:R-:W-:Y:S04]  /*1810*/  STS.U8 [R4+UR27], R75 ;  /* 0x0000004b04007988 */ /* 0x000fe8000800001b */
[----:B------:R-:W-:Y:S04]  /*1820*/  STS.U8 [R4+UR27+0x4], R76 ;  /* 0x0000044c04007988 */ /* 0x000fe8000800001b */
[----:B------:R-:W-:Y:S04]  /*1830*/  STS.U8 [R4+UR27+0x8], R77 ;  /* 0x0000084d04007988 */ /* 0x000fe8000800001b */
[----:B---3--:R-:W-:Y:S04]  /*1840*/  STS.U8 [R4+UR27+0xc], R58 ;  /* 0x00000c3a04007988 */ /* 0x008fe8000800001b */
[----:B------:R-:W-:Y:S04]  /*1850*/  STS.U8 [R4+UR27+0x2], R30 ;  /* 0x0000021e04007988 */ /* 0x000fe8000800001b */
[----:B------:R0:W-:Y:S04]  /*1860*/  STS.U8 [R4+UR27+0x6], R31 ;  /* 0x0000061f04007988 */ /* 0x0001e8000800001b */
[----:B------:R-:W-:Y:S04]  /*1870*/  STS.U8 [R4+UR27+0xa], R32 ;  /* 0x00000a2004007988 */ /* 0x000fe8000800001b */
[----:B------:R1:W-:Y:S01]  /*1880*/  STS.U8 [R4+UR27+0xe], R33 ;  /* 0x00000e2104007988 */ /* 0x0003e2000800001b */
[----:B------:R-:W-:-:S03]  /*1890*/  CS2R R24, SRZ ;  /* 0x0000000000187805 */ /* 0x000fc6000001ff00 */
[----:B------:R-:W-:Y:S01]  /*18a0*/  STS.U8 [R3+UR27], R48 ;  /* 0x0000003003007988 */ /* 0x000fe2000800001b */
[----:B------:R-:W-:-:S03]  /*18b0*/  CS2R R26, SRZ ;  /* 0x00000000001a7805 */ /* 0x000fc6000001ff00 */
[----:B------:R2:W-:Y:S01]  /*18c0*/  STS.U8 [R3+UR27+0x4], R44 ;  /* 0x0000042c03007988 */ /* 0x0005e2000800001b */
[----:B------:R-:W-:-:S03]  /*18d0*/  CS2R R28, SRZ ;  /* 0x00000000001c7805 */ /* 0x000fc6000001ff00 */
[----:B------:R-:W-:Y:S01]  /*18e0*/  STS.U8 [R3+UR27+0x8], R54 ;  /* 0x0000083603007988 */ /* 0x000fe2000800001b */
[----:B0-----:R-:W-:-:S03]  /*18f0*/  CS2R R30, SRZ ;  /* 0x00000000001e7805 */ /* 0x001fc6000001ff00 */
[----:B------:R-:W-:Y:S01]  /*1900*/  STS.U8 [R3+UR27+0xc], R56 ;  /* 0x00000c3803007988 */ /* 0x000fe2000800001b */
[----:B-1----:R-:W-:-:S03]  /*1910*/  CS2R R32, SRZ ;  /* 0x0000000000207805 */ /* 0x002fc6000001ff00 */
[----:B------:R-:W-:Y:S01]  /*1920*/  STS.U8 [R3+UR27+0x2], R34 ;  /* 0x0000022203007988 */ /* 0x000fe2000800001b */
[----:B------:R-:W-:-:S03]  /*1930*/  CS2R R36, SRZ ;  /* 0x0000000000247805 */ /* 0x000fc6000001ff00 */
[----:B------:R0:W-:Y:S01]  /*1940*/  STS.U8 [R3+UR27+0x6], R35 ;  /* 0x0000062303007988 */ /* 0x0001e2000800001b */
[----:B------:R-:W-:-:S03]  /*1950*/  CS2R R38, SRZ ;  /* 0x0000000000267805 */ /* 0x000fc6000001ff00 */
[----:B------:R1:W-:Y:S01]  /*1960*/  STS.U8 [R3+UR27+0xa], R42 ;  /* 0x00000a2a03007988 */ /* 0x0003e2000800001b */
[----:B------:R-:W-:-:S03]  /*1970*/  CS2R R40, SRZ ;  /* 0x0000000000287805 */ /* 0x000fc6000001ff00 */
[----:B------:R3:W-:Y:S01]  /*1980*/  STS.U8 [R3+UR27+0xe], R52 ;  /* 0x00000e3403007988 */ /* 0x0007e2000800001b */
[----:B--2---:R-:W-:Y:S02]  /*1990*/  CS2R R44, SRZ ;  /* 0x00000000002c7805 */ /* 0x004fe4000001ff00 */
[----:B0-----:R-:W-:Y:S02]  /*19a0*/  CS2R R34, SRZ ;  /* 0x0000000000227805 */ /* 0x001fe4000001ff00 */
[----:B------:R-:W-:Y:S02]  /*19b0*/  CS2R R46, SRZ ;  /* 0x00000000002e7805 */ /* 0x000fe4000001ff00 */
[----:B------:R-:W-:Y:S02]  /*19c0*/  CS2R R48, SRZ ;  /* 0x0000000000307805 */ /* 0x000fe4000001ff00 */
[----:B------:R-:W-:Y:S02]  /*19d0*/  CS2R R50, SRZ ;  /* 0x0000000000327805 */ /* 0x000fe4000001ff00 */
[----:B-1----:R-:W-:-:S02]  /*19e0*/  CS2R R42, SRZ ;  /* 0x00000000002a7805 */ /* 0x002fc4000001ff00 */
[----:B------:R-:W-:Y:S02]  /*19f0*/  CS2R R54, SRZ ;  /* 0x0000000000367805 */ /* 0x000fe4000001ff00 */
[----:B------:R-:W-:Y:S02]  /*1a00*/  CS2R R56, SRZ ;  /* 0x0000000000387805 */ /* 0x000fe4000001ff00 */
[----:B------:R-:W-:Y:S02]  /*1a10*/  CS2R R58, SRZ ;  /* 0x00000000003a7805 */ /* 0x000fe4000001ff00 */
[----:B---3--:R-:W-:Y:S02]  /*1a20*/  CS2R R52, SRZ ;  /* 0x0000000000347805 */ /* 0x008fe4000001ff00 */
[----:B------:R-:W-:Y:S02]  /*1a30*/  CS2R R60, SRZ ;  /* 0x00000000003c7805 */ /* 0x000fe4000001ff00 */
[----:B------:R-:W-:-:S02]  /*1a40*/  CS2R R62, SRZ ;  /* 0x00000000003e7805 */ /* 0x000fc4000001ff00 */
[----:B------:R-:W-:Y:S02]  /*1a50*/  CS2R R64, SRZ ;  /* 0x0000000000407805 */ /* 0x000fe4000001ff00 */
[----:B------:R-:W-:Y:S02]  /*1a60*/  CS2R R66, SRZ ;  /* 0x0000000000427805 */ /* 0x000fe4000001ff00 */
[----:B------:R-:W-:Y:S02]  /*1a70*/  CS2R R68, SRZ ;  /* 0x0000000000447805 */ /* 0x000fe4000001ff00 */
[----:B------:R-:W-:Y:S02]  /*1a80*/  CS2R R70, SRZ ;  /* 0x0000000000467805 */ /* 0x000fe4000001ff00 */
[----:B------:R-:W-:Y:S02]  /*1a90*/  CS2R R72, SRZ ;  /* 0x0000000000487805 */ /* 0x000fe4000001ff00 */
[----:B------:R-:W-:-:S02]  /*1aa0*/  CS2R R74, SRZ ;  /* 0x00000000004a7805 */ /* 0x000fc4000001ff00 */
[----:B------:R-:W-:Y:S01]  /*1ab0*/  CS2R R76, SRZ ;  /* 0x00000000004c7805 */ /* 0x000fe2000001ff00 */
[----:B------:R-:W-:Y:S01]  /*1ac0*/  IMAD.SHL.U32 R2, R120, 0x2, RZ ;  /* 0x0000000278027824 */ /* 0x000fe200078e00ff */
[----:B------:R-:W-:Y:S06]  /*1ad0*/  @!P0 BRA `(.L_x_0) ;  /* 0x0000003c00748947 */ /* 0x000fec0003800000 */
[C---:B------:R-:W-:Y:S01]  /*1ae0*/  LOP3.LUT R0, R120.reuse, 0x1, RZ, 0xc0, !PT ;  /* 0x0000000178007812 */ /* 0x040fe200078ec0ff */
[----:B------:R-:W-:Y:S01]  /*1af0*/  ULDC.64 UR10, c[0x0][0x250] ;  /* 0x00009400000a7ab9 */ /* 0x000fe20000000a00 */
[----:B------:R-:W-:Y:S01]  /*1b00*/  LOP3.LUT R3, R120, 0x1c, RZ, 0xc0, !PT ;  /* 0x0000001c78037812 */ /* 0x000fe200078ec0ff */
[----:B------:R-:W-:Y:S01]  /*1b10*/  UIMAD UR10, UR26, UR10, URZ ;  /* 0x0000000a1a0a72a4 */ /* 0x000fe2000f8e023f */
[--C-:B------:R-:W-:Y:S01]  /*1b20*/  SHF.R.U32.HI R4, RZ, 0x5, R120.reuse ;  /* 0x00000005ff047819 */ /* 0x100fe20000011678 */
[----:B------:R-:W-:Y:S01]  /*1b30*/  ULDC UR4, c[0x0][0x258] ;  /* 0x0000960000047ab9 */ /* 0x000fe20000000800 */
[--C-:B------:R-:W-:Y:S01]  /*1b40*/  SHF.R.U32.HI R9, RZ, 0x7, R120.reuse ;  /* 0x00000007ff097819 */ /* 0x100fe20000011678 */
[----:B------:R-:W-:Y:S01]  /*1b50*/  IMAD R6, R0, 0x2, R3 ;  /* 0x0000000200067824 */ /* 0x000fe200078e0203 */
[----:B------:R-:W-:Y:S01]  /*1b60*/  LOP3.LUT R0, R120, 0x7f, RZ, 0xc0, !PT ;  /* 0x0000007f78007812 */ /* 0x000fe200078ec0ff */
[----:B------:R-:W-:Y:S01]  /*1b70*/  IMAD.U32 R19, RZ, RZ, UR10 ;  /* 0x0000000aff137e24 */ /* 0x000fe2000f8e00ff */
[----:B------:R-:W-:Y:S01]  /*1b80*/  R2UR UR37, R4 ;  /* 0x00000000042572ca */ /* 0x000fe200000e0000 */
[----:B------:R-:W-:Y:S01]  /*1b90*/  ULDC.64 UR6, c[0x0][0x218] ;  /* 0x0000860000067ab9 */ /* 0x000fe20000000a00 */
[--C-:B------:R-:W-:Y:S01]  /*1ba0*/  SHF.R.U32.HI R4, RZ, 0x2, R120.reuse ;  /* 0x00000002ff047819 */ /* 0x100fe20000011678 */
[----:B------:R-:W-:Y:S01]  /*1bb0*/  IMAD R0, R0, UR4, RZ ;  /* 0x0000000400007c24 */ /* 0x000fe2000f8e02ff */
[----:B------:R-:W-:Y:S01]  /*1bc0*/  SHF.R.U32.HI R3, RZ, 0x1, R120 ;  /* 0x00000001ff037819 */ /* 0x000fe20000011678 */
[----:B------:R-:W-:Y:S01]  /*1bd0*/  USHF.R.S32.HI UR4, URZ, 0x1f, UR10 ;  /* 0x0000001f3f047899 */ /* 0x000fe2000801140a */
[----:B------:R-:W-:Y:S01]  /*1be0*/  SGXT.U32 R4, R4, 0x3 ;  /* 0x000000030404781a */ /* 0x000fe20000000000 */
[----:B------:R-:W-:Y:S01]  /*1bf0*/  IMAD.U32 R11, RZ, RZ, UR11 ;  /* 0x0000000bff0b7e24 */ /* 0x000fe2000f8e00ff */
[----:B------:R-:W-:Y:S01]  /*1c00*/  IADD3 R19, P0, P1, R0, UR6, R19 ;  /* 0x0000000600137c10 */ /* 0x000fe2000f91e013 */
[----:B------:R-:W-:Y:S01]  /*1c10*/  IMAD.U32 R13, RZ, RZ, UR11 ;  /* 0x0000000bff0d7e24 */ /* 0x000fe2000f8e00ff */
[----:B------:R-:W-:Y:S01]  /*1c20*/  SHF.R.S32.HI R7, RZ, 0x1f, R0 ;  /* 0x0000001fff077819 */ /* 0x000fe20000011400 */
[----:B------:R-:W-:Y:S01]  /*1c30*/  IMAD.U32 R8, RZ, RZ, UR4 ;  /* 0x00000004ff087e24 */ /* 0x000fe2000f8e00ff */
[----:B------:R-:W-:Y:S01]  /*1c40*/  SHF.R.U32.HI R5, RZ, 0x1, R120 ;  /* 0x00000001ff057819 */ /* 0x000fe20000011678 */
[----:B------:R-:W-:Y:S01]  /*1c50*/  ULDC.64 UR24, c[0x0][0x260] ;  /* 0x0000980000187ab9 */ /* 0x000fe20000000a00 */
[----:B------:R-:W-:Y:S01]  /*1c60*/  LOP3.LUT R0, R4, 0xf0, R3, 0xf8, !PT ;  /* 0x000000f004007812 */ /* 0x000fe200078ef803 */
[----:B------:R-:W-:Y:S01]  /*1c70*/  IMAD.U32 R10, RZ, RZ, UR11 ;  /* 0x0000000bff0a7e24 */ /* 0x000fe2000f8e00ff */
[----:B------:R-:W-:Y:S01]  /*1c80*/  SGXT.U32 R4, R9, 0x2 ;  /* 0x000000020904781a */ /* 0x000fe20000000000 */
[----:B------:R-:W-:Y:S01]  /*1c90*/  IMAD.U32 R12, RZ, RZ, UR11 ;  /* 0x0000000bff0c7e24 */ /* 0x000fe2000f8e00ff */
[----:B------:R-:W-:Y:S01]  /*1ca0*/  SGXT.U32 R5, R5, 0x1 ;  /* 0x000000010505781a */ /* 0x000fe20000000000 */
[----:B------:R-:W-:Y:S01]  /*1cb0*/  UIMAD UR24, UR26, UR24, URZ ;  /* 0x000000181a1872a4 */ /* 0x000fe2000f8e023f */
[----:B------:R-:W-:Y:S01]  /*1cc0*/  IADD3.X R21, R7, UR7, R8, P0, P1 ;  /* 0x0000000707157c10 */ /* 0x000fe200087e2408 */
[----:B------:R-:W-:Y:S01]  /*1cd0*/  IMAD R4, R4, UR11, RZ ;  /* 0x0000000b04047c24 */ /* 0x000fe2000f8e02ff */
[----:B------:R-:W-:Y:S01]  /*1ce0*/  LOP3.LUT R5, R6, R5, RZ, 0xfc, !PT ;  /* 0x0000000506057212 */ /* 0x000fe200078efcff */
[----:B------:R-:W-:Y:S01]  /*1cf0*/  IMAD.U32 R14, RZ, RZ, UR11 ;  /* 0x0000000bff0e7e24 */ /* 0x000fe2000f8e00ff */
[----:B------:R-:W-:Y:S01]  /*1d00*/  LOP3.LUT R9, R120, 0x3f, RZ, 0xc0, !PT ;  /* 0x0000003f78097812 */ /* 0x000fe200078ec0ff */
[----:B------:R-:W0:Y:S01]  /*1d10*/  LDC.64 R6, c[0x0][0x220] ;  /* 0x00008800ff067b82 */ /* 0x000e220000000a00 */
[----:B------:R-:W-:Y:S01]  /*1d20*/  IMAD R8, R11, 0x4, R4 ;  /* 0x000000040b087824 */ /* 0x000fe200078e0204 */
[----:B------:R-:W-:Y:S01]  /*1d30*/  USHF.R.S32.HI UR4, URZ, 0x1f, UR24 ;  /* 0x0000001f3f047899 */ /* 0x000fe20008011418 */
[----:B------:R-:W-:Y:S01]  /*1d40*/  IMAD.U32 R23, RZ, RZ, UR11 ;  /* 0x0000000bff177e24 */ /* 0x000fe2000f8e00ff */
[----:B------:R-:W-:Y:S01]  /*1d50*/  LOP3.LUT R0, R0, UR12, RZ, 0xfc, !PT ;  /* 0x0000000c00007c12 */ /* 0x000fe2000f8efcff */
[----:B------:R-:W-:Y:S01]  /*1d60*/  IMAD R15, R9, UR25, RZ ;  /* 0x00000019090f7c24 */ /* 0x000fe2000f8e02ff */
[----:B------:R-:W-:Y:S01]  /*1d70*/  UMOV UR5, URZ ;  /* 0x0000003f00057c82 */ /* 0x000fe20008000000 */
[----:B------:R-:W-:Y:S01]  /*1d80*/  IMAD R9, R13, 0x4, R8 ;  /* 0x000000040d097824 */ /* 0x000fe200078e0208 */
[----:B------:R-:W1:Y:S01]  /*1d90*/  LDC R3, c[0x0][0x268] ;  /* 0x00009a00ff037b82 */ /* 0x000e620000000800 */
[----:B------:R-:W-:Y:S01]  /*1da0*/  IMAD.U32 R25, RZ, RZ, UR11 ;  /* 0x0000000bff197e24 */ /* 0x000fe2000f8e00ff */
[----:B------:R-:W-:Y:S01]  /*1db0*/  SHF.R.S32.HI R16, RZ, 0x1f, R15 ;  /* 0x0000001fff107819 */ /* 0x000fe2000001140f */
[----:B------:R-:W-:Y:S01]  /*1dc0*/  IMAD R10, R10, 0x4, R9 ;  /* 0x000000040a0a7824 */ /* 0x000fe200078e0209 */
[-C--:B------:R-:W-:Y:S01]  /*1dd0*/  IADD3 R2, P4, R9, R19.reuse, RZ ;  /* 0x0000001309027210 */ /* 0x080fe20007f9e0ff */
[----:B------:R-:W-:Y:S01]  /*1de0*/  IMAD.U32 R27, RZ, RZ, UR11 ;  /* 0x0000000bff1b7e24 */ /* 0x000fe2000f8e00ff */
[----:B------:R-:W-:Y:S01]  /*1df0*/  CS2R R34, SRZ ;  /* 0x0000000000227805 */ /* 0x000fe2000001ff00 */
[----:B------:R-:W-:Y:S01]  /*1e00*/  IMAD R11, R11, 0x4, R10 ;  /* 0x000000040b0b7824 */ /* 0x000fe200078e020a */
[----:B------:R-:W-:Y:S01]  /*1e10*/  CS2R R36, SRZ ;  /* 0x0000000000247805 */ /* 0x000fe2000001ff00 */
[----:B------:R-:W-:Y:S01]  /*1e20*/  IMAD.U32 R29, RZ, RZ, UR11 ;  /* 0x0000000bff1d7e24 */ /* 0x000fe2000f8e00ff */
[----:B------:R-:W-:Y:S01]  /*1e30*/  CS2R R38, SRZ ;  /* 0x0000000000267805 */ /* 0x000fe2000001ff00 */
[----:B------:R-:W-:Y:S01]  /*1e40*/  IMAD R12, R12, 0x4, R11 ;  /* 0x000000040c0c7824 */ /* 0x000fe200078e020b */
[----:B------:R-:W-:Y:S01]  /*1e50*/  CS2R R40, SRZ ;  /* 0x0000000000287805 */ /* 0x000fe2000001ff00 */
[----:B------:R-:W-:Y:S01]  /*1e60*/  IMAD.U32 R18, RZ, RZ, UR11 ;  /* 0x0000000bff127e24 */ /* 0x000fe2000f8e00ff */
[----:B------:R-:W-:Y:S01]  /*1e70*/  CS2R R42, SRZ ;  /* 0x00000000002a7805 */ /* 0x000fe2000001ff00 */
[----:B------:R-:W-:Y:S01]  /*1e80*/  IMAD R13, R13, 0x4, R12 ;  /* 0x000000040d0d7824 */ /* 0x000fe200078e020c */
[----:B0-----:R-:W-:Y:S01]  /*1e90*/  IADD3 R17, P0, P1, R15, UR24, R6 ;  /* 0x000000180f117c10 */ /* 0x001fe2000f91e006 */
[----:B------:R-:W-:Y:S01]  /*1ea0*/  IMAD.U32 R31, RZ, RZ, UR11 ;  /* 0x0000000bff1f7e24 */ /* 0x000fe2000f8e00ff */
[-C--:B------:R-:W-:Y:S01]  /*1eb0*/  IADD3 R15, P3, R8, R19.reuse, RZ ;  /* 0x00000013080f7210 */ /* 0x080fe20007f7e0ff */
[----:B------:R-:W-:Y:S01]  /*1ec0*/  IMAD R6, R14, 0x4, R13 ;  /* 0x000000040e067824 */ /* 0x000fe200078e020d */
[----:B------:R-:W-:Y:S01]  /*1ed0*/  IADD3 R14, P2, R4, R19, RZ ;  /* 0x00000013040e7210 */ /* 0x000fe20007f5e0ff */
[----:B------:R-:W-:Y:S01]  /*1ee0*/  IMAD.U32 R33, RZ, RZ, UR11 ;  /* 0x0000000bff217e24 */ /* 0x000fe2000f8e00ff */
[-C--:B------:R-:W-:Y:S01]  /*1ef0*/  LEA.HI.X.SX32 R8, R8, R21.reuse, 0x1, P3 ;  /* 0x0000001508087211 */ /* 0x080fe200018f0eff */
[----:B------:R-:W-:Y:S01]  /*1f00*/  IMAD.U32 R20, RZ, RZ, UR11 ;  /* 0x0000000bff147e24 */ /* 0x000fe2000f8e00ff */
[----:B------:R-:W-:Y:S01]  /*1f10*/  LEA.HI.X.SX32 R4, R4, R21, 0x1, P2 ;  /* 0x0000001504047211 */ /* 0x000fe200010f0eff */
[----:B------:R0:W-:Y:S01]  /*1f20*/  STL [R1+0x14], R14 ;  /* 0x0000140e01007387 */ /* 0x0001e20000100800 */
[----:B------:R-:W-:Y:S01]  /*1f30*/  IMAD.MOV.U32 R125, RZ, RZ, -0x800000 ;  /* 0xff800000ff7d7424 */ /* 0x000fe200078e00ff */
[----:B------:R-:W-:-:S02]  /*1f40*/  CS2R R44, SRZ ;  /* 0x00000000002c7805 */ /* 0x000fc4000001ff00 */
[----:B------:R-:W-:Y:S01]  /*1f50*/  CS2R R46, SRZ ;  /* 0x00000000002e7805 */ /* 0x000fe2000001ff00 */
[----:B------:R-:W-:Y:S01]  /*1f60*/  STL [R1+0x1c], R15 ;  /* 0x00001c0f01007387 */ /* 0x000fe20000100800 */
[----:B------:R-:W-:Y:S02]  /*1f70*/  CS2R R48, SRZ ;  /* 0x0000000000307805 */ /* 0x000fe4000001ff00 */
[----:B------:R-:W-:Y:S02]  /*1f80*/  CS2R R50, SRZ ;  /* 0x0000000000327805 */ /* 0x000fe4000001ff00 */
[----:B------:R-:W-:Y:S01]  /*1f90*/  CS2R R52, SRZ ;  /* 0x0000000000347805 */ /* 0x000fe2000001ff00 */
[----:B------:R2:W-:Y:S01]  /*1fa0*/  STL [R1+0x24], R2 ;  /* 0x0000240201007387 */ /* 0x0005e20000100800 */
[----:B------:R-:W-:Y:S01]  /*1fb0*/  CS2R R54, SRZ ;  /* 0x0000000000367805 */ /* 0x000fe2000001ff00 */
[----:B0-----:R-:W-:Y:S01]  /*1fc0*/  IMAD R14, R23, 0x4, R6 ;  /* 0x00000004170e7824 */ /* 0x001fe200078e0206 */
[----:B------:R-:W-:Y:S01]  /*1fd0*/  CS2R R56, SRZ ;  /* 0x0000000000387805 */ /* 0x000fe2000001ff00 */
[----:B------:R0:W-:Y:S01]  /*1fe0*/  STL [R1+0x10], R4 ;  /* 0x0000100401007387 */ /* 0x0001e20000100800 */
[----:B------:R-:W-:-:S02]  /*1ff0*/  CS2R R58, SRZ ;  /* 0x00000000003a7805 */ /* 0x000fc4000001ff00 */
[----:B------:R-:W-:Y:S02]  /*2000*/  CS2R R60, SRZ ;  /* 0x00000000003c7805 */ /* 0x000fe4000001ff00 */
[----:B------:R-:W-:Y:S01]  /*2010*/  CS2R R62, SRZ ;  /* 0x00000000003e7805 */ /* 0x000fe2000001ff00 */
[----:B------:R3:W-:Y:S01]  /*2020*/  STL [R1+0x18], R8 ;  /* 0x0000180801007387 */ /* 0x0007e20000100800 */
[----:B------:R-:W-:Y:S02]  /*2030*/  CS2R R64, SRZ ;  /* 0x0000000000407805 */ /* 0x000fe4000001ff00 */
[----:B--2---:R-:W-:Y:S02]  /*2040*/  LEA.HI.X.SX32 R2, R9, R21, 0x1, P4 ;  /* 0x0000001509027211 */ /* 0x004fe400020f0eff */
[----:B------:R-:W-:Y:S02]  /*2050*/  CS2R R66, SRZ ;  /* 0x0000000000427805 */ /* 0x000fe4000001ff00 */
[----:B------:R-:W-:-:S02]  /*2060*/  IADD3 R9, P3, R11, R19, RZ ;  /* 0x000000130b097210 */ /* 0x000fc40007f7e0ff */
[----:B------:R-:W-:Y:S01]  /*2070*/  CS2R R68, SRZ ;  /* 0x0000000000447805 */ /* 0x000fe2000001ff00 */
[----:B0-----:R-:W-:Y:S01]  /*2080*/  IMAD R4, R25, 0x4, R14 ;  /* 0x0000000419047824 */ /* 0x001fe200078e020e */
[----:B------:R0:W-:Y:S01]  /*2090*/  STL [R1+0x20], R2 ;  /* 0x0000200201007387 */ /* 0x0001e20000100800 */
[----:B------:R-:W-:Y:S02]  /*20a0*/  CS2R R24, SRZ ;  /* 0x0000000000187805 */ /* 0x000fe4000001ff00 */
[----:B------:R-:W-:Y:S02]  /*20b0*/  CS2R R70, SRZ ;  /* 0x0000000000467805 */ /* 0x000fe4000001ff00 */
[----:B---3--:R-:W-:Y:S02]  /*20c0*/  IADD3 R8, P2, R10, R19, RZ ;  /* 0x000000130a087210 */ /* 0x008fe40007f5e0ff */
[----:B------:R-:W-:Y:S02]  /*20d0*/  CS2R R72, SRZ ;  /* 0x0000000000487805 */ /* 0x000fe4000001ff00 */
[----:B------:R-:W-:-:S02]  /*20e0*/  CS2R R74, SRZ ;  /* 0x00000000004a7805 */ /* 0x000fc4000001ff00 */
[----:B------:R-:W-:Y:S02]  /*20f0*/  CS2R R76, SRZ ;  /* 0x00000000004c7805 */ /* 0x000fe4000001ff00 */
[----:B------:R-:W-:Y:S01]  /*2100*/  CS2R R78, SRZ ;  /* 0x00000000004e7805 */ /* 0x000fe2000001ff00 */
[----:B------:R2:W-:Y:S01]  /*2110*/  STL [R1+0x2c], R8 ;  /* 0x00002c0801007387 */ /* 0x0005e20000100800 */
[----:B------:R-:W-:Y:S02]  /*2120*/  CS2R R80, SRZ ;  /* 0x0000000000507805 */ /* 0x000fe4000001ff00 */
[----:B0-----:R-:W-:Y:S02]  /*2130*/  IADD3 R2, P4, R12, R19, RZ ;  /* 0x000000130c027210 */ /* 0x001fe40007f9e0ff */
[----:B------:R-:W-:Y:S01]  /*2140*/  CS2R R82, SRZ ;  /* 0x0000000000527805 */ /* 0x000fe2000001ff00 */
[----:B------:R0:W-:Y:S01]  /*2150*/  STL [R1+0x34], R9 ;  /* 0x0000340901007387 */ /* 0x0001e20000100800 */
[----:B------:R-:W-:-:S02]  /*2160*/  CS2R R84, SRZ ;  /* 0x0000000000547805 */ /* 0x000fc4000001ff00 */
[----:B------:R-:W-:Y:S01]  /*2170*/  CS2R R86, SRZ ;  /* 0x0000000000567805 */ /* 0x000fe2000001ff00 */
[----:B------:R-:W-:Y:S01]  /*2180*/  UMOV UR30, 0xfffffffe ;  /* 0xfffffffe001e7882 */ /* 0x000fe20000000000 */
[----:B------:R3:W-:Y:S01]  /*2190*/  STL [R1+0x3c], R2 ;  /* 0x00003c0201007387 */ /* 0x0007e20000100800 */
[----:B------:R-:W-:Y:S01]  /*21a0*/  UMOV UR31, 0x7fffffdf ;  /* 0x7fffffdf001f7882 */ /* 0x000fe20000000000 */
[----:B--2---:R-:W-:Y:S01]  /*21b0*/  IMAD R8, R27, 0x4, R4 ;  /* 0x000000041b087824 */ /* 0x004fe200078e0204 */
[----:B------:R-:W-:Y:S01]  /*21c0*/  CS2R R26, SRZ ;  /* 0x00000000001a7805 */ /* 0x000fe2000001ff00 */
[----:B------:R-:W-:Y:S01]  /*21d0*/  UMOV UR8, URZ ;  /* 0x0000003f00087c82 */ /* 0x000fe20008000000 */
[----:B------:R-:W-:Y:S01]  /*21e0*/  UMOV UR9, URZ ;  /* 0x0000003f00097c82 */ /* 0x000fe20008000000 */
[-C--:B0-----:R-:W-:Y:S01]  /*21f0*/  LEA.HI.X.SX32 R9, R10, R21.reuse, 0x1, P2 ;  /* 0x000000150a097211 */ /* 0x081fe200010f0eff */
[----:B------:R-:W-:Y:S01]  /*2200*/  UMOV UR6, URZ ;  /* 0x0000003f00067c82 */ /* 0x000fe20008000000 */
[-C--:B------:R-:W-:Y:S01]  /*2210*/  LEA.HI.X.SX32 R10, R11, R21.reuse, 0x1, P3 ;  /* 0x000000150b0a7211 */ /* 0x080fe200018f0eff */
[----:B------:R-:W-:Y:S01]  /*2220*/  UMOV UR7, URZ ;  /* 0x0000003f00077c82 */ /* 0x000fe20008000000 */
[----:B---3--:R-:W-:Y:S01]  /*2230*/  LEA.HI.X.SX32 R2, R12, R21, 0x1, P4 ;  /* 0x000000150c027211 */ /* 0x008fe200020f0eff */
[----:B------:R0:W-:Y:S01]  /*2240*/  STL [R1+0x28], R9 ;  /* 0x0000280901007387 */ /* 0x0001e20000100800 */
[----:B------:R-:W-:Y:S01]  /*2250*/  IADD3 R11, P3, R6, R19, RZ ;  /* 0x00000013060b7210 */ /* 0x000fe20007f7e0ff */
[----:B------:R-:W-:-:S02]  /*2260*/  ULDC UR24, c[0x0][0x238] ;  /* 0x00008e0000187ab9 */ /* 0x000fc40000000800 */
[----:B------:R2:W-:Y:S04]  /*2270*/  STL [R1+0x30], R10 ;  /* 0x0000300a01007387 */ /* 0x0005e80000100800 */
[----:B------:R3:W-:Y:S01]  /*2280*/  STL [R1+0x38], R2 ;  /* 0x0000380201007387 */ /* 0x0007e20000100800 */
[----:B0-----:R-:W-:Y:S01]  /*2290*/  IMAD R9, R29, 0x4, R8 ;  /* 0x000000041d097824 */ /* 0x001fe200078e0208 */
[----:B------:R-:W-:Y:S02]  /*22a0*/  CS2R R28, SRZ ;  /* 0x00000000001c7805 */ /* 0x000fe4000001ff00 */
[-C--:B--2---:R-:W-:Y:S02]  /*22b0*/  IADD3 R10, P2, R13, R19.reuse, RZ ;  /* 0x000000130d0a7210 */ /* 0x084fe40007f5e0ff */
[----:B---3--:R-:W-:-:S03]  /*22c0*/  IADD3 R2, P4, R14, R19, RZ ;  /* 0x000000130e027210 */ /* 0x008fc60007f9e0ff */
[----:B------:R0:W-:Y:S01]  /*22d0*/  STL [R1+0x44], R10 ;  /* 0x0000440a01007387 */ /* 0x0001e20000100800 */
[----:B------:R-:W-:-:S03]  /*22e0*/  LEA.HI.X.SX32 R12, R13, R21, 0x1, P2 ;  /* 0x000000150d0c7211 */ /* 0x000fc600010f0eff */
[----:B------:R2:W-:Y:S04]  /*22f0*/  STL [R1+0x4c], R11 ;  /* 0x00004c0b01007387 */ /* 0x0005e80000100800 */
[----:B------:R3:W-:Y:S01]  /*2300*/  STL [R1+0x54], R2 ;  /* 0x0000540201007387 */ /* 0x0007e20000100800 */
[----:B0-----:R-:W-:Y:S01]  /*2310*/  IMAD R10, R18, 0x4, R9 ;  /* 0x00000004120a7824 */ /* 0x001fe200078e0209 */
[----:B------:R-:W-:Y:S02]  /*2320*/  LEA.HI R18, R120, 0x68, RZ, 0x1a ;  /* 0x0000006878127811 */ /* 0x000fe400078fd0ff */
[----:B------:R0:W-:Y:S01]  /*2330*/  STL [R1+0x40], R12 ;  /* 0x0000400c01007387 */ /* 0x0001e20000100800 */
[----:B--2---:R-:W-:Y:S01]  /*2340*/  LEA.HI.X.SX32 R11, R6, R21, 0x1, P3 ;  /* 0x00000015060b7211 */ /* 0x004fe200018f0eff */
[----:B------:R-:W-:Y:S01]  /*2350*/  IMAD R6, R31, 0x4, R10 ;  /* 0x000000041f067824 */ /* 0x000fe200078e020a */
[----:B------:R-:W-:Y:S01]  /*2360*/  CS2R R30, SRZ ;  /* 0x00000000001e7805 */ /* 0x000fe2000001ff00 */
[----:B-1----:R-:W-:Y:S01]  /*2370*/  IMAD R18, R18, R3, RZ ;  /* 0x0000000312127224 */ /* 0x002fe200078e02ff */
[----:B---3--:R-:W-:Y:S01]  /*2380*/  LEA.HI.X.SX32 R2, R14, R21, 0x1, P4 ;  /* 0x000000150e027211 */ /* 0x008fe200020f0eff */
[----:B------:R1:W-:Y:S01]  /*2390*/  STL [R1+0x48], R11 ;  /* 0x0000480b01007387 */ /* 0x0003e20000100800 */
[----:B------:R-:W-:-:S02]  /*23a0*/  LEA.HI R14, R120, 0x48, RZ, 0x1a ;  /* 0x00000048780e7811 */ /* 0x000fc400078fd0ff */
[----:B0-----:R-:W-:Y:S01]  /*23b0*/  IADD3 R12, P3, R8, R19, RZ ;  /* 0x00000013080c7210 */ /* 0x001fe20007f7e0ff */
[----:B------:R0:W-:Y:S02]  /*23c0*/  STL [R1+0x50], R2 ;  /* 0x0000500201007387 */ /* 0x0001e40000100800 */
[----:B------:R-:W-:Y:S01]  /*23d0*/  IMAD R14, R14, R3, RZ ;  /* 0x000000030e0e7224 */ /* 0x000fe200078e02ff */
[----:B------:R-:W-:Y:S02]  /*23e0*/  LEA.HI.X.SX32 R8, R8, R21, 0x1, P3 ;  /* 0x0000001508087211 */ /* 0x000fe400018f0eff */
[-C--:B-1----:R-:W-:Y:S02]  /*23f0*/  IADD3 R11, P2, R4, R19.reuse, RZ ;  /* 0x00000013040b7210 */ /* 0x082fe40007f5e0ff */
[----:B0-----:R-:W-:-:S03]  /*2400*/  IADD3 R2, P4, R9, R19, RZ ;  /* 0x0000001309027210 */ /* 0x001fc60007f9e0ff */
[----:B------:R0:W-:Y:S01]  /*2410*/  STL [R1+0x5c], R11 ;  /* 0x00005c0b01007387 */ /* 0x0001e20000100800 */
[----:B------:R-:W-:-:S03]  /*2420*/  LEA.HI.X.SX32 R4, R4, R21, 0x1, P2 ;  /* 0x0000001504047211 */ /* 0x000fc600010f0eff */
[----:B------:R1:W-:Y:S04]  /*2430*/  STL [R1+0x64], R12 ;  /* 0x0000640c01007387 */ /* 0x0003e80000100800 */
[----:B------:R2:W-:Y:S01]  /*2440*/  STL [R1+0x6c], R2 ;  /* 0x00006c0201007387 */ /* 0x0005e20000100800 */
[----:B0-----:R-:W-:Y:S01]  /*2450*/  IMAD R11, R33, 0x4, R6 ;  /* 0x00000004210b7824 */ /* 0x001fe200078e0206 */
[----:B------:R-:W-:Y:S02]  /*2460*/  CS2R R32, SRZ ;  /* 0x0000000000207805 */ /* 0x000fe4000001ff00 */
[----:B------:R0:W-:Y:S01]  /*2470*/  STL [R1+0x58], R4 ;  /* 0x0000580401007387 */ /* 0x0001e20000100800 */
[----:B-1----:R-:W-:-:S03]  /*2480*/  LEA.HI R12, R120, 0x38, RZ, 0x1a ;  /* 0x00000038780c7811 */ /* 0x002fc600078fd0ff */
[----:B------:R1:W-:Y:S01]  /*2490*/  STL [R1+0x60], R8 ;  /* 0x0000600801007387 */ /* 0x0003e20000100800 */
[----:B--2---:R-:W-:Y:S01]  /*24a0*/  LEA.HI.X.SX32 R2, R9, R21, 0x1, P4 ;  /* 0x0000001509027211 */ /* 0x004fe200020f0eff */
[----:B------:R-:W-:Y:S01]  /*24b0*/  IMAD R12, R12, R3, RZ ;  /* 0x000000030c0c7224 */ /* 0x000fe200078e02ff */
[-C--:B------:R-:W-:Y:S01]  /*24c0*/  IADD3 R9, P2, R10, R19.reuse, RZ ;  /* 0x000000130a097210 */ /* 0x080fe20007f5e0ff */
[----:B0-----:R-:W-:Y:S02]  /*24d0*/  IMAD R4, R20, 0x4, R11 ;  /* 0x0000000414047824 */ /* 0x001fe400078e020b */
[----:B------:R0:W-:Y:S01]  /*24e0*/  STL [R1+0x68], R2 ;  /* 0x0000680201007387 */ /* 0x0001e20000100800 */
[----:B------:R-:W-:Y:S02]  /*24f0*/  LEA.HI R20, R120, 0x78, RZ, 0x1a ;  /* 0x0000007878147811 */ /* 0x000fe400078fd0ff */
[----:B-1----:R-:W-:Y:S01]  /*2500*/  IADD3 R8, P4, R11, R19, RZ ;  /* 0x000000130b087210 */ /* 0x002fe20007f9e0ff */
[----:B------:R1:W-:Y:S02]  /*2510*/  STL [R1+0x74], R9 ;  /* 0x0000740901007387 */ /* 0x0003e40000100800 */
[----:B------:R-:W-:Y:S01]  /*2520*/  IMAD R20, R20, R3, RZ ;  /* 0x0000000314147224 */ /* 0x000fe200078e02ff */
[----:B0-----:R-:W-:-:S02]  /*2530*/  IADD3 R2, P3, R6, R19, RZ ;  /* 0x0000001306027210 */ /* 0x001fc40007f7e0ff */
[----:B-1----:R-:W-:-:S03]  /*2540*/  IADD3 R9, P5, R4, R19, RZ ;  /* 0x0000001304097210 */ /* 0x002fc60007fbe0ff */
[----:B------:R0:W-:Y:S04]  /*2550*/  STL [R1+0x7c], R2 ;  /* 0x00007c0201007387 */ /* 0x0001e80000100800 */
[----:B------:R1:W-:Y:S04]  /*2560*/  STL [R1+0x84], R8 ;  /* 0x0000840801007387 */ /* 0x0003e80000100800 */
[----:B------:R2:W-:Y:S01]  /*2570*/  STL [R1+0x8c], R9 ;  /* 0x00008c0901007387 */ /* 0x0005e20000100800 */
[----:B0-----:R-:W-:Y:S02]  /*2580*/  LEA.HI.X.SX32 R2, R10, R21, 0x1, P2 ;  /* 0x000000150a027211 */ /* 0x001fe400010f0eff */
[----:B------:R-:W-:-:S02]  /*2590*/  LEA.HI R10, R120, 0x28, RZ, 0x1a ;  /* 0x00000028780a7811 */ /* 0x000fc400078fd0ff */
[-C--:B-1----:R-:W-:Y:S01]  /*25a0*/  LEA.HI.X.SX32 R8, R6, R21.reuse, 0x1, P3 ;  /* 0x0000001506087211 */ /* 0x082fe200018f0eff */
[----:B------:R0:W-:Y:S01]  /*25b0*/  STL [R1+0x70], R2 ;  /* 0x0000700201007387 */ /* 0x0001e20000100800 */
[----:B------:R-:W-:Y:S01]  /*25c0*/  LEA.HI.X.SX32 R6, R11, R21, 0x1, P4 ;  /* 0x000000150b067211 */ /* 0x000fe200020f0eff */
[----:B------:R-:W-:Y:S01]  /*25d0*/  IMAD R10, R10, R3, RZ ;  /* 0x000000030a0a7224 */ /* 0x000fe200078e02ff */
[----:B--2---:R-:W-:Y:S01]  /*25e0*/  IADD3.X R9, R16, UR4, R7, P0, P1 ;  /* 0x0000000410097c10 */ /* 0x004fe200087e2407 */
[----:B------:R1:W-:Y:S01]  /*25f0*/  STL [R1+0x78], R8 ;  /* 0x0000780801007387 */ /* 0x0003e20000100800 */
[----:B------:R-:W-:Y:S01]  /*2600*/  LEA.HI R16, R120, 0x58, RZ, 0x1a ;  /* 0x0000005878107811 */ /* 0x000fe200078fd0ff */
[----:B------:R-:W-:Y:S02]  /*2610*/  UIADD3 UR4, UR27, 0x8000, URZ ;  /* 0x000080001b047890 */ /* 0x000fe4000fffe03f */
[----:B------:R2:W-:Y:S01]  /*2620*/  STL [R1+0x80], R6 ;  /* 0x0000800601007387 */ /* 0x0005e20000100800 */
[----:B0-----:R-:W-:Y:S01]  /*2630*/  LEA.HI.X.SX32 R2, R4, R21, 0x1, P5 ;  /* 0x0000001504027211 */ /* 0x001fe200028f0eff */
[-C--:B------:R-:W-:Y:S01]  /*2640*/  IMAD R16, R16, R3.reuse, RZ ;  /* 0x0000000310107224 */ /* 0x080fe200078e02ff */
[----:B------:R-:W-:Y:S01]  /*2650*/  SHF.R.U32.HI R4, RZ, 0x6, R120 ;  /* 0x00000006ff047819 */ /* 0x000fe20000011678 */
[----:B------:R-:W-:Y:S01]  /*2660*/  USHF.R.U32.HI UR4, URZ, 0x4, UR4 ;  /* 0x000000043f047899 */ /* 0x000fe20008011604 */
[----:B-1----:R-:W-:Y:S01]  /*2670*/  LEA.HI R8, R120, 0x18, RZ, 0x1a ;  /* 0x0000001878087811 */ /* 0x002fe200078fd0ff */
[----:B------:R0:W-:Y:S01]  /*2680*/  STL [R1+0x88], R2 ;  /* 0x0000880201007387 */ /* 0x0001e20000100800 */
[----:B------:R-:W-:Y:S01]  /*2690*/  SGXT.U32 R4, R4, 0x3 ;  /* 0x000000030404781a */ /* 0x000fe20000000000 */
[----:B------:R-:W-:Y:S01]  /*26a0*/  USGXT.U32 UR4, UR4, 0xe ;  /* 0x0000000e0404789a */ /* 0x000fe20008000000 */
[----:B--2---:R-:W-:Y:S01]  /*26b0*/  LEA.HI R6, R120, 0x8, RZ, 0x1a ;  /* 0x0000000878067811 */ /* 0x004fe200078fd0ff */
[----:B------:R-:W-:-:S02]  /*26c0*/  IMAD R7, R8, R3, RZ ;  /* 0x0000000308077224 */ /* 0x000fc400078e02ff */
[-C--:B------:R-:W-:Y:S01]  /*26d0*/  IMAD R4, R4, R3.reuse, RZ ;  /* 0x0000000304047224 */ /* 0x080fe200078e02ff */
[----:B------:R-:W-:Y:S01]  /*26e0*/  UIADD3 UR14, UP0, UR4, 0x2, URZ ;  /* 0x00000002040e7890 */ /* 0x000fe2000ff1e03f */
[----:B------:R-:W-:Y:S01]  /*26f0*/  IMAD R6, R6, R3, RZ ;  /* 0x0000000306067224 */ /* 0x000fe200078e02ff */
[----:B------:R-:W-:Y:S01]  /*2700*/  UIADD3.64 UR30, UR4, -UR30, URZ ;  /* 0x8000001e041e7297 */ /* 0x000fe2000fffe03f */
[-C--:B0-----:R-:W-:Y:S01]  /*2710*/  IADD3 R2, P1, R7, R17.reuse, RZ ;  /* 0x0000001107027210 */ /* 0x081fe20007f3e0ff */
[----:B------:R-:W-:Y:S01]  /*2720*/  IMAD R8, R3, 0x10, R4 ;  /* 0x0000001003087824 */ /* 0x000fe200078e0204 */
[-C--:B------:R-:W-:Y:S01]  /*2730*/  IADD3 R13, P6, R4, R17.reuse, RZ ;  /* 0x00000011040d7210 */ /* 0x080fe20007fde0ff */
[----:B------:R-:W-:Y:S01]  /*2740*/  UIADD3.X UR15, UR5, 0x40000040, URZ, UP0, !UPT ;  /* 0x40000040050f7890 */ /* 0x000fe200087fe43f */
[----:B------:R-:W-:-:S03]  /*2750*/  IADD3 R11, P0, R6, R17, RZ ;  /* 0x00000011060b7210 */ /* 0x000fc60007f1e0ff */
[----:B------:R0:W-:Y:S01]  /*2760*/  STL [R1+0x94], R13 ;  /* 0x0000940d01007387 */ /* 0x0001e20000100800 */
[----:B------:R-:W-:Y:S01]  /*2770*/  LEA.HI.X.SX32 R6, R6, R9, 0x1, P0 ;  /* 0x0000000906067211 */ /* 0x000fe200000f0eff */
[----:B------:R-:W-:Y:S02]  /*2780*/  UIADD3.64 UR34, UR14, 0x2, URZ ;  /* 0x000000020e227897 */ /* 0x000fe4000fffe03f */
[----:B------:R1:W-:Y:S01]  /*2790*/  STL [R1+0x9c], R11 ;  /* 0x00009c0b01007387 */ /* 0x0003e20000100800 */
[----:B------:R-:W-:-:S03]  /*27a0*/  UIADD3.64 UR18, UR14, 0x4, URZ ;  /* 0x000000040e127897 */ /* 0x000fc6000fffe03f */
[----:B------:R2:W-:Y:S01]  /*27b0*/  STL [R1+0xac], R2 ;  /* 0x0000ac0201007387 */ /* 0x0005e20000100800 */
[-C--:B0-----:R-:W-:Y:S02]  /*27c0*/  IADD3 R13, P2, R10, R17.reuse, RZ ;  /* 0x000000110a0d7210 */ /* 0x081fe40007f5e0ff */
[----:B-1----:R-:W-:-:S03]  /*27d0*/  IADD3 R11, P3, R12, R17, RZ ;  /* 0x000000110c0b7210 */ /* 0x002fc60007f7e0ff */
[----:B------:R0:W-:Y:S01]  /*27e0*/  STL [R1+0xbc], R13 ;  /* 0x0000bc0d01007387 */ /* 0x0001e20000100800 */
[----:B------:R-:W-:Y:S02]  /*27f0*/  LEA.HI.X.SX32 R10, R10, R9, 0x1, P2 ;  /* 0x000000090a0a7211 */ /* 0x000fe400010f0eff */
[-C--:B--2---:R-:W-:Y:S01]  /*2800*/  IADD3 R2, P4, R14, R17.reuse, RZ ;  /* 0x000000110e027210 */ /* 0x084fe20007f9e0ff */
[----:B------:R1:W-:Y:S04]  /*2810*/  STL [R1+0xcc], R11 ;  /* 0x0000cc0b01007387 */ /* 0x0003e80000100800 */
[----:B------:R2:W-:Y:S01]  /*2820*/  STL [R1+0xdc], R2 ;  /* 0x0000dc0201007387 */ /* 0x0005e20000100800 */
[----:B0-----:R-:W-:Y:S02]  /*2830*/  IADD3 R13, P5, R16, R17, RZ ;  /* 0x00000011100d7210 */ /* 0x001fe40007fbe0ff */
[----:B-1----:R-:W-:-:S03]  /*2840*/  LEA.HI.X.SX32 R11, R4, R9, 0x1, P6 ;  /* 0x00000009040b7211 */ /* 0x002fc600030f0eff */
[----:B------:R-:W-:Y:S01]  /*2850*/  STL [R1+0xec], R13 ;  /* 0x0000ec0d01007387 */ /* 0x000fe20000100800 */
[----:B------:R-:W-:Y:S01]  /*2860*/  IMAD R4, R3, 0x10, R8 ;  /* 0x0000001003047824 */ /* 0x000fe200078e0208 */
[-C--:B--2---:R-:W-:Y:S02]  /*2870*/  IADD3 R2, P6, R18, R17.reuse, RZ ;  /* 0x0000001112027210 */ /* 0x084fe40007fde0ff */
[----:B------:R0:W-:Y:S04]  /*2880*/  STL [R1+0x90], R11 ;  /* 0x0000900b01007387 */ /* 0x0001e80000100800 */
[----:B------:R1:W-:Y:S04]  /*2890*/  STL [R1+0xfc], R2 ;  /* 0x0000fc0201007387 */ /* 0x0003e80000100800 */
[----:B------:R2:W-:Y:S01]  /*28a0*/  STL [R1+0x98], R6 ;  /* 0x0000980601007387 */ /* 0x0005e20000100800 */
[----:B0-----:R-:W-:-:S02]  /*28b0*/  IADD3 R11, P0, R20, R17, RZ ;  /* 0x00000011140b7210 */ /* 0x001fc40007f1e0ff */
[----:B-1----:R-:W-:-:S03]  /*28c0*/  LEA.HI.X.SX32 R2, R7, R9, 0x1, P1 ;  /* 0x0000000907027211 */ /* 0x002fc600008f0eff */
[----:B------:R0:W-:Y:S01]  /*28d0*/  STL [R1+0x10c], R11 ;  /* 0x00010c0b01007387 */ /* 0x0001e20000100800 */
[-C--:B------:R-:W-:Y:S01]  /*28e0*/  LEA.HI.X.SX32 R7, R12, R9.reuse, 0x1, P3 ;  /* 0x000000090c077211 */ /* 0x080fe200018f0eff */
[----:B--2---:R-:W-:Y:S02]  /*28f0*/  IMAD R6, R3, 0x10, R4 ;  /* 0x0000001003067824 */ /* 0x004fe400078e0204 */
[----:B------:R1:W-:Y:S04]  /*2900*/  STL [R1+0xa8], R2 ;  /* 0x0000a80201007387 */ /* 0x0003e80000100800 */
[----:B------:R2:W-:Y:S01]  /*2910*/  STL [R1+0xb8], R10 ;  /* 0x0000b80a01007387 */ /* 0x0005e20000100800 */
[----:B0-----:R-:W-:-:S03]  /*2920*/  LEA.HI.X.SX32 R11, R16, R9, 0x1, P5 ;  /* 0x00000009100b7211 */ /* 0x001fc600028f0eff */
[----:B------:R0:W-:Y:S01]  /*2930*/  STL [R1+0xc8], R7 ;  /* 0x0000c80701007387 */ /* 0x0001e20000100800 */
[----:B-1----:R-:W-:Y:S01]  /*2940*/  LEA.HI.X.SX32 R2, R14, R9, 0x1, P4 ;  /* 0x000000090e027211 */ /* 0x002fe200020f0eff */
[----:B--2---:R-:W-:-:S04]  /*2950*/  IMAD R10, R3, 0x10, R6 ;  /* 0x00000010030a7824 */ /* 0x004fc800078e0206 */
[----:B------:R1:W-:Y:S01]  /*2960*/  STL [R1+0xd8], R2 ;  /* 0x0000d80201007387 */ /* 0x0003e20000100800 */
[----:B0-----:R-:W-:-:S03]  /*2970*/  LEA.HI.X.SX32 R7, R18, R9, 0x1, P6 ;  /* 0x0000000912077211 */ /* 0x001fc600030f0eff */
[----:B------:R0:W-:Y:S01]  /*2980*/  STL [R1+0xe8], R11 ;  /* 0x0000e80b01007387 */ /* 0x0001e20000100800 */
[----:B------:R-:W-:-:S03]  /*2990*/  IMAD R12, R3, 0x10, R10 ;  /* 0x00000010030c7824 */ /* 0x000fc600078e020a */
[----:B------:R2:W-:Y:S01]  /*29a0*/  STL [R1+0xf8], R7 ;  /* 0x0000f80701007387 */ /* 0x0005e20000100800 */
[----:B------:R-:W-:Y:S01]  /*29b0*/  IMAD R14, R3, 0x10, R12 ;  /* 0x00000010030e7824 */ /* 0x000fe200078e020c */
[----:B-1----:R-:W-:-:S03]  /*29c0*/  LEA.HI.X.SX32 R2, R20, R9, 0x1, P0 ;  /* 0x0000000914027211 */ /* 0x002fc600000f0eff */
[----:B------:R-:W-:Y:S01]  /*29d0*/  IMAD R3, R3, 0x10, R14 ;  /* 0x0000001003037824 */ /* 0x000fe200078e020e */
[-C--:B0-----:R-:W-:Y:S01]  /*29e0*/  IADD3 R11, P0, R8, R17.reuse, RZ ;  /* 0x00000011080b7210 */ /* 0x081fe20007f1e0ff */
[----:B------:R0:W-:Y:S01]  /*29f0*/  STL [R1+0x108], R2 ;  /* 0x0001080201007387 */ /* 0x0001e20000100800 */
[----:B--2---:R-:W-:-:S03]  /*2a00*/  IADD3 R7, P1, R4, R17, RZ ;  /* 0x0000001104077210 */ /* 0x004fc60007f3e0ff */
[----:B------:R-:W-:Y:S01]  /*2a10*/  STL [R1+0xa4], R11 ;  /* 0x0000a40b01007387 */ /* 0x000fe20000100800 */
[----:B------:R-:W-:-:S03]  /*2a20*/  LEA.HI.X.SX32 R4, R4, R9, 0x1, P1 ;  /* 0x0000000904047211 */ /* 0x000fc600008f0eff */
[----:B------:R1:W-:Y:S01]  /*2a30*/  STL [R1+0xb4], R7 ;  /* 0x0000b40701007387 */ /* 0x0003e20000100800 */
[----:B0-----:R-:W-:-:S05]  /*2a40*/  IADD3 R2, P2, R6, R17, RZ ;  /* 0x0000001106027210 */ /* 0x001fca0007f5e0ff */
[----:B------:R0:W-:Y:S01]  /*2a50*/  STL [R1+0xc4], R2 ;  /* 0x0000c40201007387 */ /* 0x0001e20000100800 */
[----:B-1----:R-:W-:-:S05]  /*2a60*/  LEA.HI.X.SX32 R7, R8, R9, 0x1, P0 ;  /* 0x0000000908077211 */ /* 0x002fca00000f0eff */
[----:B------:R1:W-:Y:S01]  /*2a70*/  STL [R1+0xa0], R7 ;  /* 0x0000a00701007387 */ /* 0x0003e20000100800 */
[----:B0-----:R-:W-:-:S03]  /*2a80*/  LEA.HI.X.SX32 R2, R6, R9, 0x1, P2 ;  /* 0x0000000906027211 */ /* 0x001fc600010f0eff */
[----:B------:R0:W-:Y:S01]  /*2a90*/  STL [R1+0xb0], R4 ;  /* 0x0000b00401007387 */ /* 0x0001e20000100800 */
[----:B------:R-:W-:-:S03]  /*2aa0*/  IADD3 R6, P2, R14, R17, RZ ;  /* 0x000000110e067210 */ /* 0x000fc60007f5e0ff */
[----:B------:R2:W-:Y:S01]  /*2ab0*/  STL [R1+0xc0], R2 ;  /* 0x0000c00201007387 */ /* 0x0005e20000100800 */
[----:B-1----:R-:W-:Y:S01]  /*2ac0*/  IMAD.MOV.U32 R7, RZ, RZ, -0x800000 ;  /* 0xff800000ff077424 */ /* 0x002fe200078e00ff */
[-C--:B0-----:R-:W-:Y:S02]  /*2ad0*/  IADD3 R4, P0, R10, R17.reuse, RZ ;  /* 0x000000110a047210 */ /* 0x081fe40007f1e0ff */
[----:B--2---:R-:W-:-:S03]  /*2ae0*/  IADD3 R2, P1, R12, R17, RZ ;  /* 0x000000110c027210 */ /* 0x004fc60007f3e0ff */
[----:B------:R0:W-:Y:S04]  /*2af0*/  STL [R1+0xd4], R4 ;  /* 0x0000d40401007387 */ /* 0x0001e80000100800 */
[----:B------:R1:W-:Y:S04]  /*2b00*/  STL [R1+0xe4], R2 ;  /* 0x0000e40201007387 */ /* 0x0003e80000100800 */
[----:B------:R2:W-:Y:S01]  /*2b10*/  STL [R1+0xf4], R6 ;  /* 0x0000f40601007387 */ /* 0x0005e20000100800 */
[----:B0-----:R-:W-:Y:S02]  /*2b20*/  IADD3 R4, P3, R3, R17, RZ ;  /* 0x0000001103047210 */ /* 0x001fe40007f7e0ff */
[----:B-1----:R-:W-:-:S03]  /*2b30*/  LEA.HI.X.SX32 R2, R10, R9, 0x1, P0 ;  /* 0x000000090a027211 */ /* 0x002fc600000f0eff */
[----:B------:R0:W-:Y:S01]  /*2b40*/  STL [R1+0x104], R4 ;  /* 0x0001040401007387 */ /* 0x0001e20000100800 */
[----:B------:R-:W-:Y:S02]  /*2b50*/  LOP3.LUT P0, RZ, R120, 0x2, RZ, 0xc0, !PT ;  /* 0x0000000278ff7812 */ /* 0x000fe4000780c0ff */
[----:B--2---:R-:W-:Y:S01]  /*2b60*/  LEA.HI.X.SX32 R6, R12, R9, 0x1, P1 ;  /* 0x000000090c067211 */ /* 0x004fe200008f0eff */
[----:B------:R1:W-:Y:S01]  /*2b70*/  STL [R1+0xd0], R2 ;  /* 0x0000d00201007387 */ /* 0x0003e20000100800 */
[----:B------:R-:W-:-:S03]  /*2b80*/  LOP3.LUT P1, RZ, R120, 0x1, RZ, 0xc0, !PT ;  /* 0x0000000178ff7812 */ /* 0x000fc6000782c0ff */
[----:B------:R2:W-:Y:S01]  /*2b90*/  STL [R1+0xe0], R6 ;  /* 0x0000e00601007387 */ /* 0x0005e20000100800 */
[-C--:B0-----:R-:W-:Y:S02]  /*2ba0*/  LEA.HI.X.SX32 R4, R14, R9.reuse, 0x1, P2 ;  /* 0x000000090e047211 */ /* 0x081fe400010f0eff */
[----:B-1----:R-:W-:-:S03]  /*2bb0*/  LEA.HI.X.SX32 R2, R3, R9, 0x1, P3 ;  /* 0x0000000903027211 */ /* 0x002fc600018f0eff */
[----:B------:R0:W-:Y:S01]  /*2bc0*/  STL [R1+0xf0], R4 ;  /* 0x0000f00401007387 */ /* 0x0001e20000100800 */
[----:B------:R-:W-:Y:S02]  /*2bd0*/  IMAD.MOV.U32 R3, RZ, RZ, 0x7632 ;  /* 0x00007632ff037424 */ /* 0x000fe400078e00ff */
[----:B--2---:R-:W-:Y:S01]  /*2be0*/  IMAD.MOV.U32 R6, RZ, RZ, 0x3f800000 ;  /* 0x3f800000ff067424 */ /* 0x004fe200078e00ff */
[----:B------:R1:W-:Y:S02]  /*2bf0*/  STL [R1+0x100], R2 ;  /* 0x0001000201007387 */ /* 0x0003e40000100800 */
[----:B------:R-:W-:Y:S02]  /*2c00*/  SEL R3, R3, 0x3276, !P0 ;  /* 0x0000327603037807 */ /* 0x000fe40004000000 */
[----:B------:R-:W-:Y:S01]  /*2c10*/  STL [R1+0xc], R6 ;  /* 0x00000c0601007387 */ /* 0x000fe20000100800 */
[----:B0-----:R-:W-:-:S03]  /*2c20*/  IMAD.MOV.U32 R4, RZ, RZ, 0x5410 ;  /* 0x00005410ff047424 */ /* 0x001fc600078e00ff */
[----:B------:R0:W-:Y:S01]  /*2c30*/  STL [R1], R7 ;  /* 0x0000000701007387 */ /* 0x0001e20000100800 */
[----:B-1----:R-:W-:-:S03]  /*2c40*/  LOP3.LUT R2, R120, 0x180, RZ, 0xc0, !PT ;  /* 0x0000018078027812 */ /* 0x002fc600078ec0ff */
[----:B------:R1:W-:Y:S01]  /*2c50*/  STL [R1+0x8], R6 ;  /* 0x0000080601007387 */ /* 0x0003e20000100800 */
[----:B------:R-:W-:Y:S02]  /*2c60*/  SEL R4, R4, 0x1054, !P0 ;  /* 0x0000105404047807 */ /* 0x000fe40004000000 */
[----:B------:R-:W-:Y:S02]  /*2c70*/  SHF.R.U32.HI R2, RZ, 0x3, R2 ;  /* 0x00000003ff027819 */ /* 0x000fe40000011602 */
[----:B0-----:R-:W-:Y:S02]  /*2c80*/  LOP3.LUT R7, R5, 0x1, RZ, 0x3c, !PT ;  /* 0x0000000105077812 */ /* 0x001fe400078e3cff */
[----:B------:R-:W-:Y:S02]  /*2c90*/  LOP3.LUT R2, R2, 0x1ff, R120, 0x78, !PT ;  /* 0x000001ff02027812 */ /* 0x000fe400078e7878 */
[----:B-1----:R-:W-:Y:S02]  /*2ca0*/  LOP3.LUT R6, R0, 0x8, RZ, 0xfc, !PT ;  /* 0x0000000800067812 */ /* 0x002fe400078efcff */
[----:B------:R-:W-:-:S07]  /*2cb0*/  LOP3.LUT R8, R2, 0x40, RZ, 0x3c, !PT ;  /* 0x0000004002087812 */ /* 0x000fce00078e3cff */
.L_x_1:
[----:B------:R-:W2:Y:S04]  /*2cc0*/  LDL R6, [R1+0x1c] ;  /* 0x00001c0001067983 */ /* 0x000ea80000100800 */
[----:B------:R-:W3:Y:S04]  /*2cd0*/  LDL R7, [R1+0x14] ;  /* 0x0000140001077983 */ /* 0x000ee80000100800 */
[----:B------:R-:W4:Y:S04]  /*2ce0*/  LDL R12, [R1+0x18] ;  /* 0x00001800010c7983 */ /* 0x000f280000100800 */
[----:B------:R-:W5:Y:S04]  /*2cf0*/  LDL R11, [R1+0x10] ;  /* 0x00001000010b7983 */ /* 0x000f680000100800 */
[----:B------:R-:W5:Y:S04]  /*2d00*/  LDL R10, [R1+0x24] ;  /* 0x00002400010a7983 */ /* 0x000f680000100800 */
[----:B------:R-:W5:Y:S04]  /*2d10*/  LDL R23, [R1+0x2c] ;  /* 0x00002c0001177983 */ /* 0x000f680000100800 */
[----:B------:R-:W5:Y:S04]  /*2d20*/  LDL R15, [R1+0x20] ;  /* 0x00002000010f7983 */ /* 0x000f680000100800 */
[----:B------:R-:W5:Y:S04]  /*2d30*/  LDL R22, [R1+0x34] ;  /* 0x0000340001167983 */ /* 0x000f680000100800 */
[----:B------:R-:W5:Y:S04]  /*2d40*/  LDL R16, [R1+0x28] ;  /* 0x0000280001107983 */ /* 0x000f680000100800 */
[----:B------:R-:W5:Y:S04]  /*2d50*/  LDL R21, [R1+0x3c] ;  /* 0x00003c0001157983 */ /* 0x000f680000100800 */
[----:B------:R-:W5:Y:S04]  /*2d60*/  LDL R17, [R1+0x30] ;  /* 0x0000300001117983 */ /* 0x000f680000100800 */
[----:B------:R-:W-:Y:S04]  /*2d70*/  STL [R1+0x120], R125 ;  /* 0x0001207d01007387 */ /* 0x000fe80000100800 */
[----:B------:R-:W-:Y:S04]  /*2d80*/  STL [R1+0x118], R5 ;  /* 0x0001180501007387 */ /* 0x000fe80000100800 */
[----:B------:R-:W-:Y:S04]  /*2d90*/  STL [R1+0x114], R4 ;  /* 0x0001140401007387 */ /* 0x000fe80000100800 */
[----:B------:R0:W-:Y:S04]  /*2da0*/  STL [R1+0x110], R3 ;  /* 0x0001100301007387 */ /* 0x0001e80000100800 */
[----:B------:R-:W5:Y:S04]  /*2db0*/  LDL R18, [R1+0x38] ;  /* 0x0000380001127983 */ /* 0x000f680000100800 */
[----:B------:R-:W5:Y:S04]  /*2dc0*/  LDL R20, [R1+0x44] ;  /* 0x0000440001147983 */ /* 0x000f680000100800 */
[----:B------:R-:W5:Y:S04]  /*2dd0*/  LDL R19, [R1+0x4c] ;  /* 0x00004c0001137983 */ /* 0x000f680000100800 */
[----:B------:R-:W5:Y:S04]  /*2de0*/  LDL R13, [R1+0x40] ;  /* 0x00004000010d7983 */ /* 0x000f680000100800 */
[----:B0-----:R-:W5:Y:S01]  /*2df0*/  LDL R3, [R1+0x54] ;  /* 0x0000540001037983 */ /* 0x001f620000100800 */
[----:B------:R-:W-:-:S03]  /*2e00*/  USHF.R.S32.HI UR10, URZ, 0x1f, UR6 ;  /* 0x0000001f3f0a7899 */ /* 0x000fc60008011406 */
[----:B------:R-:W5:Y:S04]  /*2e10*/  LDL R5, [R1+0x64] ;  /* 0x0000640001057983 */ /* 0x000f680000100800 */
[----:B------:R-:W5:Y:S04]  /*2e20*/  LDL R4, [R1+0x50] ;  /* 0x0000500001047983 */ /* 0x000f680000100800 */
[----:B------:R-:W5:Y:S04]  /*2e30*/  LDL R124, [R1+0x80] ;  /* 0x00008000017c7983 */ /* 0x000f680000100800 */
[----:B------:R-:W5:Y:S04]  /*2e40*/  LDL R125, [R1+0x5c] ;  /* 0x00005c00017d7983 */ /* 0x000f680000100800 */
[----:B------:R-:W5:Y:S04]  /*2e50*/  LDL R123, [R1+0x6c] ;  /* 0x00006c00017b7983 */ /* 0x000f680000100800 */
[----:B------:R-:W5:Y:S04]  /*2e60*/  LDL R122, [R1+0x7c] ;  /* 0x00007c00017a7983 */ /* 0x000f680000100800 */
[----:B------:R-:W5:Y:S04]  /*2e70*/  LDL R121, [R1+0x58] ;  /* 0x0000580001797983 */ /* 0x000f680000100800 */
[----:B------:R-:W5:Y:S01]  /*2e80*/  LDL R120, [R1+0x8c] ;  /* 0x00008c0001787983 */ /* 0x000f620000100800 */
[----:B--2---:R-:W-:-:S02]  /*2e90*/  IADD3 R6, P1, R6, UR6, RZ ;  /* 0x0000000606067c10 */ /* 0x004fc4000ff3e0ff */
[----:B---3--:R-:W-:Y:S02]  /*2ea0*/  IADD3 R8, P0, R7, UR6, RZ ;  /* 0x0000000607087c10 */ /* 0x008fe4000ff1e0ff */
[----:B----4-:R-:W-:Y:S02]  /*2eb0*/  IADD3.X R7, R12, UR10, RZ, P1, !PT ;  /* 0x0000000a0c077c10 */ /* 0x010fe40008ffe4ff */
[----:B------:R-:W2:Y:S01]  /*2ec0*/  LDL R12, [R1+0x48] ;  /* 0x00004800010c7983 */ /* 0x000ea20000100800 */
[----:B-----5:R-:W-:Y:S02]  /*2ed0*/  IADD3.X R9, R11, UR10, RZ, P0, !PT ;  /* 0x0000000a0b097c10 */ /* 0x020fe400087fe4ff */
[----:B------:R-:W-:-:S03]  /*2ee0*/  IADD3 R10, P0, R10, UR6, RZ ;  /* 0x000000060a0a7c10 */ /* 0x000fc6000ff1e0ff */
[----:B------:R0:W3:Y:S01]  /*2ef0*/  LDG.E.U8 R14, desc[UR28][R8.64] ;  /* 0x0000001c080e7981 */ /* 0x0000e2000c1e1100 */
[----:B------:R-:W-:-:S03]  /*2f00*/  IADD3.X R11, R15, UR10, RZ, P0, !PT ;  /* 0x0000000a0f0b7c10 */ /* 0x000fc600087fe4ff */
[----:B------:R1:W4:Y:S01]  /*2f10*/  LDG.E.U8 R15, desc[UR28][R6.64] ;  /* 0x0000001c060f7981 */ /* 0x000322000c1e1100 */
[----:B0-----:R-:W-:-:S03]  /*2f20*/  IADD3 R8, P1, R23, UR6, RZ ;  /* 0x0000000617087c10 */ /* 0x001fc6000ff3e0ff */
[----:B------:R-:W5:Y:S01]  /*2f30*/  LDL R23, [R1+0x70] ;  /* 0x0000700001177983 */ /* 0x000f620000100800 */
[----:B------:R-:W-:-:S03]  /*2f40*/  IADD3.X R9, R16, UR10, RZ, P1, !PT ;  /* 0x0000000a10097c10 */ /* 0x000fc60008ffe4ff */
[----:B------:R0:W4:Y:S01]  /*2f50*/  LDG.E.U8 R16, desc[UR28][R10.64] ;  /* 0x0000001c0a107981 */ /* 0x000122000c1e1100 */
[----:B-1----:R-:W-:-:S04]  /*2f60*/  IADD3 R6, P0, R22, UR6, RZ ;  /* 0x0000000616067c10 */ /* 0x002fc8000ff1e0ff */
[----:B------:R-:W-:Y:S02]  /*2f70*/  IADD3.X R7, R17, UR10, RZ, P0, !PT ;  /* 0x0000000a11077c10 */ /* 0x000fe400087fe4ff */
[----:B------:R1:W4:Y:S01]  /*2f80*/  LDG.E.U8 R17, desc[UR28][R8.64] ;  /* 0x0000001c08117981 */ /* 0x000322000c1e1100 */
[----:B0-----:R-:W-:-:S04]  /*2f90*/  IADD3 R10, P1, R21, UR6, RZ ;  /* 0x00000006150a7c10 */ /* 0x001fc8000ff3e0ff */
[----:B------:R-:W-:Y:S02]  /*2fa0*/  IADD3.X R11, R18, UR10, RZ, P1, !PT ;  /* 0x0000000a120b7c10 */ /* 0x000fe40008ffe4ff */
[----:B------:R0:W4:Y:S01]  /*2fb0*/  LDG.E.U8 R18, desc[UR28][R6.64] ;  /* 0x0000001c06127981 */ /* 0x000122000c1e1100 */
[----:B-1----:R-:W-:Y:S02]  /*2fc0*/  IADD3 R8, P0, R20, UR6, RZ ;  /* 0x0000000614087c10 */ /* 0x002fe4000ff1e0ff */
[----:B0-----:R-:W-:Y:S02]  /*2fd0*/  IADD3 R6, P1, R19, UR6, RZ ;  /* 0x0000000613067c10 */ /* 0x001fe4000ff3e0ff */
[----:B------:R-:W-:Y:S01]  /*2fe0*/  IADD3.X R9, R13, UR10, RZ, P0, !PT ;  /* 0x0000000a0d097c10 */ /* 0x000fe200087fe4ff */
[----:B------:R0:W4:Y:S04]  /*2ff0*/  LDG.E.U8 R19, desc[UR28][R10.64] ;  /* 0x0000001c0a137981 */ /* 0x000128000c1e1100 */
[----:B------:R-:W3:Y:S04]  /*3000*/  LDL R13, [R1+0x60] ;  /* 0x00006000010d7983 */ /* 0x000ee80000100800 */
[----:B------:R1:W4:Y:S01]  /*3010*/  LDG.E.U8 R20, desc[UR28][R8.64] ;  /* 0x0000001c08147981 */ /* 0x000322000c1e1100 */
[----:B0-----:R-:W-:-:S03]  /*3020*/  IADD3 R10, P0, R3, UR6, RZ ;  /* 0x00000006030a7c10 */ /* 0x001fc6000ff1e0ff */
[----:B------:R-:W5:Y:S01]  /*3030*/  LDL R3, [R1+0x74] ;  /* 0x0000740001037983 */ /* 0x000f620000100800 */
[----:B--2---:R-:W-:-:S03]  /*3040*/  IADD3.X R7, R12, UR10, RZ, P1, !PT ;  /* 0x0000000a0c077c10 */ /* 0x004fc60008ffe4ff */
[----:B------:R-:W2:Y:S01]  /*3050*/  LDL R12, [R1+0x84] ;  /* 0x00008400010c7983 */ /* 0x000ea20000100800 */
[----:B-1----:R-:W-:Y:S02]  /*3060*/  IADD3 R8, P1, R5, UR6, RZ ;  /* 0x0000000605087c10 */ /* 0x002fe4000ff3e0ff */
[----:B------:R-:W-:Y:S01]  /*3070*/  IADD3.X R11, R4, UR10, RZ, P0, !PT ;  /* 0x0000000a040b7c10 */ /* 0x000fe200087fe4ff */
[----:B------:R-:W4:Y:S04]  /*3080*/  LDL R5, [R1+0x68] ;  /* 0x0000680001057983 */ /* 0x000f280000100800 */
[----:B------:R5:W4:Y:S04]  /*3090*/  LDG.E.U8 R21, desc[UR28][R6.64] ;  /* 0x0000001c06157981 */ /* 0x000b28000c1e1100 */
[----:B------:R-:W4:Y:S04]  /*30a0*/  LDL R4, [R1+0x78] ;  /* 0x0000780001047983 */ /* 0x000f280000100800 */
[----:B------:R0:W4:Y:S01]  /*30b0*/  LDG.E.U8 R22, desc[UR28][R10.64] ;  /* 0x0000001c0a167981 */ /* 0x000122000c1e1100 */
[----:B-----5:R-:W-:-:S03]  /*30c0*/  IADD3 R6, P0, R3, UR6, RZ ;  /* 0x0000000603067c10 */ /* 0x020fc6000ff1e0ff */
[----:B------:R-:W5:Y:S01]  /*30d0*/  LDL R3, [R1+0x88] ;  /* 0x0000880001037983 */ /* 0x000f620000100800 */
[----:B---3--:R-:W-:Y:S02]  /*30e0*/  IADD3.X R9, R13, UR10, RZ, P1, !PT ;  /* 0x0000000a0d097c10 */ /* 0x008fe40008ffe4ff */
[----:B------:R-:W-:-:S03]  /*30f0*/  IADD3.X R7, R23, UR10, RZ, P0, !PT ;  /* 0x0000000a17077c10 */ /* 0x000fc600087fe4ff */
[----:B------:R1:W3:Y:S04]  /*3100*/  LDG.E.U8 R23, desc[UR28][R8.64] ;  /* 0x0000001c08177981 */ /* 0x0002e8000c1e1100 */
[----:B------:R1:W3:Y:S01]  /*3110*/  LDG.E.U8 R88, desc[UR28][R6.64] ;  /* 0x0000001c06587981 */ /* 0x0002e2000c1e1100 */
[----:B--2---:R-:W-:-:S04]  /*3120*/  IADD3 R12, P1, R12, UR6, RZ ;  /* 0x000000060c0c7c10 */ /* 0x004fc8000ff3e0ff */
[----:B------:R-:W-:-:S05]  /*3130*/  IADD3.X R13, R124, UR10, RZ, P1, !PT ;  /* 0x0000000a7c0d7c10 */ /* 0x000fca0008ffe4ff */
[----:B------:R2:W3:Y:S01]  /*3140*/  LDG.E.U8 R89, desc[UR28][R12.64] ;  /* 0x0000001c0c597981 */ /* 0x0004e2000c1e1100 */
[----:B0-----:R-:W-:Y:S02]  /*3150*/  IADD3 R10, P0, R125, UR6, RZ ;  /* 0x000000067d0a7c10 */ /* 0x001fe4000ff1e0ff */
[----:B-1----:R-:W-:Y:S02]  /*3160*/  IADD3 R8, P1, R123, UR6, RZ ;  /* 0x000000067b087c10 */ /* 0x002fe4000ff3e0ff */
[----:B------:R-:W-:Y:S02]  /*3170*/  IADD3 R6, P2, R122, UR6, RZ ;  /* 0x000000067a067c10 */ /* 0x000fe4000ff5e0ff */
[----:B------:R-:W-:Y:S02]  /*3180*/  IADD3.X R11, R121, UR10, RZ, P0, !PT ;  /* 0x0000000a790b7c10 */ /* 0x000fe400087fe4ff */
[----:B--2---:R-:W-:Y:S02]  /*3190*/  IADD3 R12, P0, R120, UR6, RZ ;  /* 0x00000006780c7c10 */ /* 0x004fe4000ff1e0ff */
[----:B----4-:R-:W-:Y:S01]  /*31a0*/  IADD3.X R9, R5, UR10, RZ, P1, !PT ;  /* 0x0000000a05097c10 */ /* 0x010fe20008ffe4ff */
[----:B------:R-:W2:Y:S01]  /*31b0*/  LDG.E.U8 R10, desc[UR28][R10.64] ;  /* 0x0000001c0a0a7981 */ /* 0x000ea2000c1e1100 */
[----:B------:R-:W-:-:S03]  /*31c0*/  IADD3.X R7, R4, UR10, RZ, P2, !PT ;  /* 0x0000000a04077c10 */ /* 0x000fc600097fe4ff */
[----:B------:R-:W4:Y:S04]  /*31d0*/  LDG.E.U8 R8, desc[UR28][R8.64] ;  /* 0x0000001c08087981 */ /* 0x000f28000c1e1100 */
[----:B------:R-:W4:Y:S04]  /*31e0*/  LDG.E.U8 R6, desc[UR28][R6.64] ;  /* 0x0000001c06067981 */ /* 0x000f28000c1e1100 */
[----:B------:R-:W4:Y:S04]  /*31f0*/  LDL R120, [R1+0x9c] ;  /* 0x00009c0001787983 */ /* 0x000f280000100800 */
[----:B------:R-:W4:Y:S04]  /*3200*/  LDL R11, [R1+0x94] ;  /* 0x00009400010b7983 */ /* 0x000f280000100800 */
[----:B------:R-:W4:Y:S01]  /*3210*/  LDL R5, [R1+0xa4] ;  /* 0x0000a40001057983 */ /* 0x000f220000100800 */
[----:B------:R-:W-:-:S03]  /*3220*/  LOP3.LUT R121, R2, 0x40, RZ, 0x3c, !PT ;  /* 0x0000004002797812 */ /* 0x000fc600078e3cff */
[----:B------:R-:W4:Y:S01]  /*3230*/  LDL R4, [R1+0xac] ;  /* 0x0000ac0001047983 */ /* 0x000f220000100800 */
[----:B-----5:R-:W-:-:S03]  /*3240*/  IADD3.X R13, R3, UR10, RZ, P0, !PT ;  /* 0x0000000a030d7c10 */ /* 0x020fc600087fe4ff */
[----:B------:R-:W5:Y:S04]  /*3250*/  LDL R3, [R1+0x90] ;  /* 0x0000900001037983 */ /* 0x000f680000100800 */
[----:B------:R-:W5:Y:S01]  /*3260*/  LDG.E.U8 R12, desc[UR28][R12.64] ;  /* 0x0000001c0c0c7981 */ /* 0x000f62000c1e1100 */
[----:B------:R-:W-:Y:S06]  /*3270*/  BAR.SYNC.DEFER_BLOCKING 0x0 ;  /* 0x0000000000007b1d */ /* 0x000fec0000010000 */
[----:B------:R-:W-:Y:S01]  /*3280*/  STL [R1+0x11c], R2 ;  /* 0x00011c0201007387 */ /* 0x000fe20000100800 */
[----:B------:R-:W-:-:S03]  /*3290*/  USHF.L.U32 UR10, UR37, 0x7, URZ ;  /* 0x00000007250a7899 */ /* 0x000fc6000800063f */
[----:B------:R-:W5:Y:S04]  /*32a0*/  LDL R9, [R1+0xa8] ;  /* 0x0000a80001097983 */ /* 0x000f680000100800 */
[----:B------:R-:W-:Y:S04]  /*32b0*/  STS.U8 [R2+UR27+0x8000], R14 ;  /* 0x0080000e02007988 */ /* 0x000fe8000800001b */
[----:B------:R-:W-:Y:S04]  /*32c0*/  STS.U8 [R2+UR27+0x8400], R16 ;  /* 0x0084001002007988 */ /* 0x000fe8000800001b */
[----:B------:R-:W-:Y:S04]  /*32d0*/  STS.U8 [R2+UR27+0x8800], R18 ;  /* 0x0088001202007988 */ /* 0x000fe8000800001b */
[----:B------:R-:W-:Y:S04]  /*32e0*/  STS.U8 [R2+UR27+0x8c00], R20 ;  /* 0x008c001402007988 */ /* 0x000fe8000800001b */
[----:B------:R-:W-:Y:S04]  /*32f0*/  STS.U8 [R2+UR27+0x9000], R22 ;  /* 0x0090001602007988 */ /* 0x000fe8000800001b */
[----:B---3--:R0:W-:Y:S04]  /*3300*/  STS.U8 [R2+UR27+0x9400], R23 ;  /* 0x0094001702007988 */ /* 0x0081e8000800001b */
[----:B------:R-:W-:Y:S04]  /*3310*/  STS.U8 [R2+UR27+0x9800], R88 ;  /* 0x0098005802007988 */ /* 0x000fe8000800001b */
[----:B------:R1:W-:Y:S01]  /*3320*/  STS.U8 [R2+UR27+0x9c00], R89 ;  /* 0x009c005902007988 */ /* 0x0003e2000800001b */
[----:B------:R-:W-:-:S03]  /*3330*/  ULOP3.LUT UR10, UR10, 0x600, URZ, 0xc0, !UPT ;  /* 0x000006000a0a7892 */ /* 0x000fc6000f8ec03f */
[----:B0-----:R-:W3:Y:S04]  /*3340*/  LDL R23, [R1+0xa0] ;  /* 0x0000a00001177983 */ /* 0x001ee80000100800 */
[----:B------:R-:W3:Y:S04]  /*3350*/  LDL R20, [R1+0xb0] ;  /* 0x0000b00001147983 */ /* 0x000ee80000100800 */
[----:B-1----:R-:W3:Y:S04]  /*3360*/  LDL R2, [R1+0xb4] ;  /* 0x0000b40001027983 */ /* 0x002ee80000100800 */
[----:B------:R-:W-:Y:S04]  /*3370*/  STS.U8 [R121+UR27+0x8200], R15 ;  /* 0x0082000f79007988 */ /* 0x000fe8000800001b */
[----:B------:R-:W-:Y:S04]  /*3380*/  STS.U8 [R121+UR27+0x8600], R17 ;  /* 0x0086001179007988 */ /* 0x000fe8000800001b */
[----:B------:R-:W-:Y:S04]  /*3390*/  STS.U8 [R121+UR27+0x8a00], R19 ;  /* 0x008a001379007988 */ /* 0x000fe8000800001b */
[----:B------:R-:W-:Y:S04]  /*33a0*/  STS.U8 [R121+UR27+0x8e00], R21 ;  /* 0x008e001579007988 */ /* 0x000fe8000800001b */
[----:B--2---:R-:W-:Y:S04]  /*33b0*/  STS.U8 [R121+UR27+0x9200], R10 ;  /* 0x0092000a79007988 */ /* 0x004fe8000800001b */
[----:B----4-:R0:W-:Y:S04]  /*33c0*/  STS.U8 [R121+UR27+0x9600], R8 ;  /* 0x0096000879007988 */ /* 0x0101e8000800001b */
[----:B------:R-:W-:Y:S01]  /*33d0*/  STS.U8 [R121+UR27+0x9a00], R6 ;  /* 0x009a000679007988 */ /* 0x000fe2000800001b */
[----:B------:R-:W-:Y:S01]  /*33e0*/  ULEA.HI UR10, UR27, UR10, URZ, 0x1c ;  /* 0x0000000a1b0a7291 */ /* 0x000fe2000f8fe03f */
[----:B------:R-:W-:-:S02]  /*33f0*/  IADD3 R18, P4, R120, UR7, RZ ;  /* 0x0000000778127c10 */ /* 0x000fc4000ff9e0ff */
[----:B------:R-:W2:Y:S04]  /*3400*/  LDL R120, [R1+0x98] ;  /* 0x0000980001787983 */ /* 0x000ea80000100800 */
[----:B0-----:R-:W4:Y:S01]  /*3410*/  LDL R8, [R1+0xbc] ;  /* 0x0000bc0001087983 */ /* 0x001f220000100800 */
[----:B------:R-:W-:Y:S01]  /*3420*/  UMOV UR22, UR4 ;  /* 0x0000000400167c82 */ /* 0x000fe20008000000 */
[----:B------:R-:W-:Y:S01]  /*3430*/  UMOV UR23, 0x40000040 ;  /* 0x4000004000177882 */ /* 0x000fe20000000000 */
[----:B------:R-:W-:Y:S01]  /*3440*/  UMOV UR21, 0x40000040 ;  /* 0x4000004000157882 */ /* 0x000fe20000000000 */
[----:B------:R-:W4:Y:S01]  /*3450*/  LDL R22, [R1+0xb8] ;  /* 0x0000b80001167983 */ /* 0x000f220000100800 */
[----:B------:R-:W-:-:S03]  /*3460*/  IADD3 R16, P5, R5, UR7, RZ ;  /* 0x0000000705107c10 */ /* 0x000fc6000ffbe0ff */
[----:B------:R-:W4:Y:S04]  /*3470*/  LDL R21, [R1+0xc4] ;  /* 0x0000c40001157983 */ /* 0x000f280000100800 */
[----:B-----5:R0:W-:Y:S01]  /*3480*/  STS.U8 [R121+UR27+0x9e00], R12 ;  /* 0x009e000c79007988 */ /* 0x0201e2000800001b */
[----:B------:R1:W-:Y:S06]  /*3490*/  MEMBAR.ALL.CTA ;  /* 0x0000000000007992 */ /* 0x0003ec0000008000 */
[----:B-1----:R-:W1:Y:S01]  /*34a0*/  FENCE.VIEW.ASYNC.S ;  /* 0x00000000000073c6 */ /* 0x002e620000000000 */
[----:B------:R-:W-:Y:S01]  /*34b0*/  ULOP3.LUT UR20, UR10, 0x3fff, URZ, 0xc0, !UPT ;  /* 0x00003fff0a147892 */ /* 0x000fe2000f8ec03f */
[----:B-1----:R-:W-:Y:S03]  /*34c0*/  BAR.SYNC.DEFER_BLOCKING 0x0 ;  /* 0x0000000000007b1d */ /* 0x002fe60000010000 */
[----:B------:R-:W-:-:S03]  /*34d0*/  UIADD3 UR12, UP0, UR20, 0x2, URZ ;  /* 0x00000002140c7890 */ /* 0x000fc6000ff1e03f */
[----:B------:R-:W-:Y:S02]  /*34e0*/  UMOV UR10, URZ ;  /* 0x0000003f000a7c82 */ /* 0x000fe40008000000 */
[----:B------:R-:W-:Y:S01]  /*34f0*/  UIADD3.X UR13, UR10, 0x40000040, URZ, UP0, !UPT ;  /* 0x400000400a0d7890 */ /* 0x000fe200087fe43f */
[----:B------:R-:W-:Y:S01]  /*3500*/  IADD3 R10, P0, R11, UR7, RZ ;  /* 0x000000070b0a7c10 */ /* 0x000fe2000ff1e0ff */
[----:B------:R-:W-:Y:S02]  /*3510*/  USHF.R.S32.HI UR10, URZ, 0x1f, UR7 ;  /* 0x0000001f3f0a7899 */ /* 0x000fe40008011407 */
[----:B0-----:R-:W-:Y:S01]  /*3520*/  IADD3 R12, P3, R4, UR7, RZ ;  /* 0x00000007040c7c10 */ /* 0x001fe2000ff7e0ff */
[----:B------:R-:W5:Y:S01]  /*3530*/  LDL R5, [R1+0xc0] ;  /* 0x0000c00001057983 */ /* 0x000f620000100800 */
[----:B------:R-:W-:Y:S02]  /*3540*/  WARPGROUP.ARRIVE ;  /* 0x00000000000079c5 */ /* 0x000fe40000000000 */
[----:B------:R-:W-:Y:S01]  /*3550*/  IADD3.X R11, R3, UR10, RZ, P0, !PT ;  /* 0x0000000a030b7c10 */ /* 0x000fe200087fe4ff */
[----:B------:R-:W5:Y:S03]  /*3560*/  LDL R4, [R1+0xcc] ;  /* 0x0000cc0001047983 */ /* 0x000f660000100800 */
[----:B------:R-:W-:Y:S01]  /*3570*/  QGMMA.64x64x32.F32.E4M3.E4M3 R88, gdesc[UR20], RZ, !UPT ;  /* 0x00e00000145879f3 */ /* 0x000fe2000c7008ff */
[----:B------:R0:W-:Y:S04]  /*3580*/  STL [R1+0x12c], R10 ;  /* 0x00012c0a01007387 */ /* 0x0001e80000100800 */
[----:B------:R1:W-:Y:S04]  /*3590*/  STL [R1+0x128], R11 ;  /* 0x0001280b01007387 */ /* 0x0003e80000100800 */
[----:B0-----:R-:W5:Y:S04]  /*35a0*/  LDL R10, [R1+0xd4] ;  /* 0x0000d400010a7983 */ /* 0x001f680000100800 */
[----:B-1----:R-:W5:Y:S01]  /*35b0*/  LDL R11, [R1+0xd0] ;  /* 0x0000d000010b7983 */ /* 0x002f620000100800 */
[----:B------:R-:W-:Y:S01]  /*35c0*/  QGMMA.64x64x32.F32.E4M3.E4M3 R88, gdesc[UR12], R88 ;  /* 0x00e000000c5879f3 */ /* 0x000fe20008700858 */
[----:B---3--:R-:W-:-:S02]  /*35d0*/  IADD3 R14, P0, R2, UR7, RZ ;  /* 0x00000007020e7c10 */ /* 0x008fc4000ff1e0ff */
[----:B------:R-:W3:Y:S01]  /*35e0*/  LDL R2, [R1+0xc8] ;  /* 0x0000c80001027983 */ /* 0x000ee20000100800 */
[----:B------:R-:W-:-:S09]  /*35f0*/  UIADD3.64 UR32, UR12, 0x2, URZ ;  /* 0x000000020c207897 */ /* 0x000fd2000fffe03f */
[----:B------:R-:W-:Y:S01]  /*3600*/  QGMMA.64x64x32.F32.E4M3.E4M3 R88, gdesc[UR32], R88 ;  /* 0x00e00000205879f3 */ /* 0x000fe20008700858 */
[----:B------:R-:W-:Y:S01]  /*3610*/  UIADD3.64 UR16, UR12, 0x4, URZ ;  /* 0x000000040c107897 */ /* 0x000fe2000fffe03f */
[----:B------:R-:W0:Y:S01]  /*3620*/  S2R R121, SR_TID.X ;  /* 0x0000000000797919 */ /* 0x000e220000002100 */
[----:B------:R-:W-:Y:S02]  /*3630*/  LOP3.LUT R3, R0, 0x8, RZ, 0xfc, !PT ;  /* 0x0000000800037812 */ /* 0x000fe400078efcff */
[----:B------:R-:W-:Y:S02]  /*3640*/  IADD3.X R17, R23, UR10, RZ, P5, !PT ;  /* 0x0000000a17117c10 */ /* 0x000fe4000affe4ff */
[----:B------:R-:W-:Y:S02]  /*3650*/  IADD3.X R13, R9, UR10, RZ, P3, !PT ;  /* 0x0000000a090d7c10 */ /* 0x000fe40009ffe4ff */
[----:B------:R-:W-:Y:S01]  /*3660*/  IADD3.X R15, R20, UR10, RZ, P0, !PT ;  /* 0x0000000a140f7c10 */ /* 0x000fe200087fe4ff */
[----:B------:R-:W-:Y:S01]  /*3670*/  QGMMA.64x64x32.F32.E4M3.E4M3 R88, gdesc[UR16], R88, gsb0 ;  /* 0x00e00000105879f3 */ /* 0x000fe20008000858 */
[----:B0-----:R-:W-:-:S05]  /*3680*/  IMAD.SHL.U32 R121, R121, 0x2, RZ ;  /* 0x0000000279797824 */ /* 0x001fca00078e00ff */
[----:B------:R-:W-:-:S04]  /*3690*/  LOP3.LUT R121, R121, 0x6, RZ, 0xc0, !PT ;  /* 0x0000000679797812 */ /* 0x000fc800078ec0ff */
[----:B------:R-:W-:-:S04]  /*36a0*/  IADD3 R6, P2, R121, UR8, RZ ;  /* 0x0000000879067c10 */ /* 0x000fc8000ff5e0ff */
[----:B------:R-:W-:Y:S02]  /*36b0*/  IADD3 R7, P1, R6, 0x9, RZ ;  /* 0x0000000906077810 */ /* 0x000fe40007f3e0ff */
[----:B--2---:R-:W-:Y:S02]  /*36c0*/  IADD3.X R19, R120, UR10, RZ, P4, !PT ;  /* 0x0000000a78137c10 */ /* 0x004fe4000a7fe4ff */
[C---:B------:R-:W-:Y:S02]  /*36d0*/  ISETP.GT.U32.AND P4, PT, R7.reuse, R0, PT ;  /* 0x000000000700720c */ /* 0x040fe40003f84070 */
[----:B------:R-:W-:Y:S01]  /*36e0*/  ISETP.GT.U32.AND P5, PT, R7, R3, PT ;  /* 0x000000030700720c */ /* 0x000fe20003fa4070 */
[----:B------:R-:W-:Y:S01]  /*36f0*/  IMAD.X R7, RZ, RZ, UR9, P2 ;  /* 0x00000009ff077e24 */ /* 0x000fe200090e06ff */
[----:B----4-:R-:W-:Y:S02]  /*3700*/  IADD3 R8, P3, R8, UR7, RZ ;  /* 0x0000000708087c10 */ /* 0x010fe4000ff7e0ff */
[----:B------:R-:W-:Y:S01]  /*3710*/  IADD3 R20, P0, R6, 0x10, RZ ;  /* 0x0000001006147810 */ /* 0x000fe20007f1e0ff */
[----:B------:R-:W-:Y:S01]  /*3720*/  IMAD.X R120, RZ, RZ, R7, P1 ;  /* 0x000000ffff787224 */ /* 0x000fe200008e0607 */
[----:B------:R-:W-:-:S02]  /*3730*/  IADD3.X R9, R22, UR10, RZ, P3, !PT ;  /* 0x0000000a16097c10 */ /* 0x000fc40009ffe4ff */
[C---:B------:R-:W-:Y:S02]  /*3740*/  ISETP.GT.U32.AND P2, PT, R20.reuse, R0, PT ;  /* 0x000000001400720c */ /* 0x040fe40003f44070 */
[----:B------:R-:W-:Y:S02]  /*3750*/  ISETP.GT.U32.AND P3, PT, R20, R3, PT ;  /* 0x000000031400720c */ /* 0x000fe40003f64070 */
[----:B------:R-:W-:Y:S02]  /*3760*/  IADD3 R20, P1, R21, UR7, RZ ;  /* 0x0000000715147c10 */ /* 0x000fe4000ff3e0ff */
[----:B------:R-:W-:Y:S02]  /*3770*/  ISETP.GT.U32.AND.EX P4, PT, R120, RZ, PT, P4 ;  /* 0x000000ff7800720c */ /* 0x000fe40003f84140 */
[----:B-----5:R-:W-:Y:S02]  /*3780*/  IADD3.X R21, R5, UR10, RZ, P1, !PT ;  /* 0x0000000a05157c10 */ /* 0x020fe40008ffe4ff */
[----:B------:R-:W-:Y:S01]  /*3790*/  IADD3 R22, P1, R4, UR7, RZ ;  /* 0x0000000704167c10 */ /* 0x000fe2000ff3e0ff */
[----:B------:R-:W2:Y:S01]  /*37a0*/  LDL R5, [R1+0xdc] ;  /* 0x0000dc0001057983 */ /* 0x000ea20000100800 */
[----:B------:R-:W-:-:S03]  /*37b0*/  ISETP.GT.U32.AND.EX P5, PT, R120, RZ, PT, P5 ;  /* 0x000000ff7800720c */ /* 0x000fc60003fa4150 */
[----:B------:R-:W4:Y:S01]  /*37c0*/  LDL R4, [R1+0xd8] ;  /* 0x0000d80001047983 */ /* 0x000f220000100800 */
[----:B------:R-:W-:Y:S02]  /*37d0*/  WARPGROUP.DEPBAR.LE gsb0, 0x0 ;  /* 0x00008000000079c5 */ /* 0x000fe40000010000 */
[----:B------:R-:W-:Y:S01]  /*37e0*/  FMUL R93, R93, UR24 ;  /* 0x000000185d5d7c20 */ /* 0x000fe20008400000 */
[----:B------:R-:W-:Y:S01]  /*37f0*/  FMUL R124, R95, UR24 ;  /* 0x000000185f7c7c20 */ /* 0x000fe20008400000 */
[----:B------:R-:W-:Y:S01]  /*3800*/  FMUL R123, R96, UR24 ;  /* 0x00000018607b7c20 */ /* 0x000fe20008400000 */
[----:B------:R-:W-:Y:S01]  /*3810*/  LOP3.LUT R125, R6, 0x38, RZ, 0xfc, !PT ;  /* 0x00000038067d7812 */ /* 0x000fe200078efcff */
[----:B------:R-:W5:Y:S02]  /*3820*/  LDG.E.U8 R20, desc[UR28][R20.64] ;  /* 0x0000001c14147981 */ /* 0x000f64000c1e1100 */
[----:B------:R-:W-:Y:S02]  /*3830*/  FSEL R124, R124, -INF , !P5 ;  /* 0xff8000007c7c7808 */ /* 0x000fe40006800000 */
[----:B------:R-:W-:Y:S01]  /*3840*/  IADD3 R96, P5, R6, 0x18, RZ ;  /* 0x0000001806607810 */ /* 0x000fe20007fbe0ff */
[----:B------:R-:W-:Y:S01]  /*3850*/  FMUL R122, R97, UR24 ;  /* 0x00000018617a7c20 */ /* 0x000fe20008400000 */
[----:B------:R-:W-:Y:S01]  /*3860*/  FMUL R120, R99, UR24 ;  /* 0x0000001863787c20 */ /* 0x000fe20008400000 */
[----:B------:R-:W-:Y:S01]  /*3870*/  FMUL R102, R102, UR24 ;  /* 0x0000001866667c20 */ /* 0x000fe20008400000 */
[----:B------:R-:W-:Y:S01]  /*3880*/  FMUL R92, R92, UR24 ;  /* 0x000000185c5c7c20 */ /* 0x000fe20008400000 */
[----:B------:R-:W-:Y:S01]  /*3890*/  FMUL R90, R90, UR24 ;  /* 0x000000185a5a7c20 */ /* 0x000fe20008400000 */
[----:B---3--:R-:W-:-:S02]  /*38a0*/  IADD3.X R23, R2, UR10, RZ, P1, !PT ;  /* 0x0000000a02177c10 */ /* 0x008fc40008ffe4ff */
[----:B------:R-:W-:Y:S01]  /*38b0*/  FSEL R2, R93, -INF , !P4 ;  /* 0xff8000005d027808 */ /* 0x000fe20006000000 */
[--C-:B------:R-:W-:Y:S01]  /*38c0*/  IMAD.X R93, RZ, RZ, R7.reuse, P0 ;  /* 0x000000ffff5d7224 */ /* 0x100fe200000e0607 */
[----:B------:R-:W-:Y:S01]  /*38d0*/  IADD3 R121, P1, R6, 0x11, RZ ;  /* 0x0000001106797810 */ /* 0x000fe20007f3e0ff */
[----:B------:R-:W-:Y:S01]  /*38e0*/  FMUL R119, R119, UR24 ;  /* 0x0000001877777c20 */ /* 0x000fe20008400000 */
[----:B------:R-:W3:Y:S02]  /*38f0*/  LDG.E.U8 R22, desc[UR28][R22.64] ;  /* 0x0000001c16167981 */ /* 0x000ee4000c1e1100 */
[C---:B------:R-:W-:Y:S01]  /*3900*/  ISETP.GT.U32.AND P4, PT, R121.reuse, R0, PT ;  /* 0x000000007900720c */ /* 0x040fe20003f84070 */
[----:B------:R-:W-:Y:S01]  /*3910*/  IMAD.X R95, RZ, RZ, R7, P1 ;  /* 0x000000ffff5f7224 */ /* 0x000fe200008e0607 */
[----:B------:R-:W-:Y:S01]  /*3920*/  ISETP.GT.U32.AND P0, PT, R121, R3, PT ;  /* 0x000000037900720c */ /* 0x000fe20003f04070 */
[----:B------:R-:W-:Y:S01]  /*3930*/  FMUL R121, R98, UR24 ;  /* 0x0000001862797c20 */ /* 0x000fe20008400000 */
[----:B------:R-:W-:-:S02]  /*3940*/  ISETP.GT.U32.AND.EX P2, PT, R93, RZ, PT, P2 ;  /* 0x000000ff5d00720c */ /* 0x000fc40003f44120 */
[----:B------:R-:W-:Y:S02]  /*3950*/  ISETP.GT.U32.AND.EX P3, PT, R93, RZ, PT, P3 ;  /* 0x000000ff5d00720c */ /* 0x000fe40003f64130 */
[----:B------:R-:W-:Y:S02]  /*3960*/  FSEL R123, R123, -INF , !P2 ;  /* 0xff8000007b7b7808 */ /* 0x000fe40005000000 */
[C---:B------:R-:W-:Y:S02]  /*3970*/  ISETP.GT.U32.AND P2, PT, R96.reuse, R0, PT ;  /* 0x000000006000720c */ /* 0x040fe40003f44070 */
[----:B------:R-:W-:Y:S01]  /*3980*/  ISETP.GT.U32.AND P1, PT, R96, R3, PT ;  /* 0x000000036000720c */ /* 0x000fe20003f24070 */
[----:B------:R-:W-:Y:S01]  /*3990*/  IMAD.X R96, RZ, RZ, R7, P5 ;  /* 0x000000ffff607224 */ /* 0x000fe200028e0607 */
[----:B------:R-:W-:Y:S02]  /*39a0*/  ISETP.GT.U32.AND.EX P4, PT, R95, RZ, PT, P4 ;  /* 0x000000ff5f00720c */ /* 0x000fe40003f84140 */
[----:B------:R-:W-:-:S02]  /*39b0*/  FSEL R121, R121, -INF , !P3 ;  /* 0xff80000079797808 */ /* 0x000fc40005800000 */
[----:B------:R-:W-:Y:S02]  /*39c0*/  IADD3 R93, P3, R6, 0x19, RZ ;  /* 0x00000019065d7810 */ /* 0x000fe40007f7e0ff */
[----:B------:R-:W-:Y:S01]  /*39d0*/  ISETP.GT.U32.AND.EX P0, PT, R95, RZ, PT, P0 ;  /* 0x000000ff5f00720c */ /* 0x000fe20003f04100 */
[----:B------:R-:W-:Y:S01]  /*39e0*/  FMUL R95, R100, UR24 ;  /* 0x00000018645f7c20 */ /* 0x000fe20008400000 */
[----:B------:R-:W-:Y:S02]  /*39f0*/  FSEL R122, R122, -INF , !P4 ;  /* 0xff8000007a7a7808 */ /* 0x000fe40006000000 */
[C---:B------:R-:W-:Y:S02]  /*3a00*/  ISETP.GT.U32.AND P4, PT, R93.reuse, R0, PT ;  /* 0x000000005d00720c */ /* 0x040fe40003f84070 */
[----:B------:R-:W-:Y:S02]  /*3a10*/  ISETP.GT.U32.AND P5, PT, R93, R3, PT ;  /* 0x000000035d00720c */ /* 0x000fe40003fa4070 */
[----:B------:R-:W-:-:S02]  /*3a20*/  ISETP.GT.U32.AND.EX P2, PT, R96, RZ, PT, P2 ;  /* 0x000000ff6000720c */ /* 0x000fc40003f44120 */
[----:B------:R-:W-:Y:S02]  /*3a30*/  LOP3.LUT R93, R6, 0x21, RZ, 0xfc, !PT ;  /* 0x00000021065d7812 */ /* 0x000fe400078efcff */
[----:B------:R-:W-:Y:S02]  /*3a40*/  ISETP.GT.U32.AND.EX P1, PT, R96, RZ, PT, P1 ;  /* 0x000000ff6000720c */ /* 0x000fe40003f24110 */
[----:B------:R-:W-:Y:S02]  /*3a50*/  FSEL R120, R120, -INF , !P0 ;  /* 0xff80000078787808 */ /* 0x000fe40004000000 */
[----:B------:R-:W-:Y:S02]  /*3a60*/  FSEL R95, R95, -INF , !P2 ;  /* 0xff8000005f5f7808 */ /* 0x000fe40005000000 */
[C---:B------:R-:W-:Y:S02]  /*3a70*/  ISETP.GT.U32.AND P0, PT, R93.reuse, R3, PT ;  /* 0x000000035d00720c */ /* 0x040fe40003f04070 */
[----:B------:R-:W-:-:S02]  /*3a80*/  ISETP.GT.U32.AND P2, PT, R93, R0, PT ;  /* 0x000000005d00720c */ /* 0x000fc40003f44070 */
[----:B------:R-:W-:Y:S01]  /*3a90*/  FSEL R93, R102, -INF , !P1 ;  /* 0xff800000665d7808 */ /* 0x000fe20004800000 */
[----:B------:R-:W-:Y:S01]  /*3aa0*/  IMAD.X R97, RZ, RZ, R7, P3 ;  /* 0x000000ffff617224 */ /* 0x000fe200018e0607 */
[----:B------:R-:W-:-:S04]  /*3ab0*/  IADD3 R96, P1, R6, 0x8, RZ ;  /* 0x0000000806607810 */ /* 0x000fc80007f3e0ff */
[-C--:B------:R-:W-:Y:S01]  /*3ac0*/  ISETP.GT.U32.AND P3, PT, R96, R0.reuse, PT ;  /* 0x000000006000720c */ /* 0x080fe20003f64070 */
[----:B------:R-:W-:Y:S01]  /*3ad0*/  FMUL R96, R101, UR24 ;  /* 0x0000001865607c20 */ /* 0x000fe20008400000 */
[----:B------:R-:W-:Y:S01]  /*3ae0*/  ISETP.GT.U32.AND.EX P4, PT, R97, RZ, PT, P4 ;  /* 0x000000ff6100720c */ /* 0x000fe20003f84140 */
[----:B------:R-:W-:Y:S01]  /*3af0*/  IMAD.X R99, RZ, RZ, R7, P1 ;  /* 0x000000ffff637224 */ /* 0x000fe200008e0607 */
[----:B------:R-:W-:Y:S02]  /*3b00*/  LOP3.LUT R98, R6, 0x28, RZ, 0xfc, !PT ;  /* 0x0000002806627812 */ /* 0x000fe400078efcff */
[----:B------:R-:W-:Y:S02]  /*3b10*/  FSEL R96, R96, -INF , !P4 ;  /* 0xff80000060607808 */ /* 0x000fe40006000000 */
[C---:B------:R-:W-:Y:S02]  /*3b20*/  ISETP.GT.U32.AND P4, PT, R98.reuse, R3, PT ;  /* 0x000000036200720c */ /* 0x040fe40003f84070 */
[----:B------:R-:W-:Y:S01]  /*3b30*/  ISETP.GT.U32.AND P1, PT, R98, R0, PT ;  /* 0x000000006200720c */ /* 0x000fe20003f24070 */
[----:B------:R-:W-:Y:S01]  /*3b40*/  FMUL R98, R107, UR24 ;  /* 0x000000186b627c20 */ /* 0x000fe20008400000 */
[----:B------:R-:W-:-:S02]  /*3b50*/  ISETP.GT.U32.AND.EX P3, PT, R99, RZ, PT, P3 ;  /* 0x000000ff6300720c */ /* 0x000fc40003f64130 */
[----:B------:R-:W-:Y:S01]  /*3b60*/  ISETP.GT.U32.AND.EX P5, PT, R97, RZ, PT, P5 ;  /* 0x000000ff6100720c */ /* 0x000fe20003fa4150 */
[----:B------:R-:W-:Y:S01]  /*3b70*/  FMUL R97, R103, UR24 ;  /* 0x0000001867617c20 */ /* 0x000fe20008400000 */
[----:B------:R-:W-:Y:S01]  /*3b80*/  LOP3.LUT R102, R6, 0x29, RZ, 0xfc, !PT ;  /* 0x0000002906667812 */ /* 0x000fe200078efcff */
[----:B------:R-:W-:Y:S01]  /*3b90*/  FMUL R99, R110, UR24 ;  /* 0x000000186e637c20 */ /* 0x000fe20008400000 */
[C---:B------:R-:W-:Y:S01]  /*3ba0*/  ISETP.GT.U32.AND.EX P0, PT, R7.reuse, RZ, PT, P0 ;  /* 0x000000ff0700720c */ /* 0x040fe20003f04100 */
[----:B------:R0:W-:Y:S01]  /*3bb0*/  STL [R1+0x124], R2 ;  /* 0x0001240201007387 */ /* 0x0001e20000100800 */
[----:B------:R-:W-:Y:S02]  /*3bc0*/  LOP3.LUT R103, R6, 0x30, RZ, 0xfc, !PT ;  /* 0x0000003006677812 */ /* 0x000fe400078efcff */
[----:B------:R-:W-:Y:S02]  /*3bd0*/  FSEL R92, R92, -INF , !P3 ;  /* 0xff8000005c5c7808 */ /* 0x000fe40005800000 */
[----:B------:R-:W-:-:S02]  /*3be0*/  ISETP.GT.U32.AND.EX P4, PT, R7, RZ, PT, P4 ;  /* 0x000000ff0700720c */ /* 0x000fc40003f84140 */
[-C--:B------:R-:W-:Y:S02]  /*3bf0*/  ISETP.GT.U32.AND P3, PT, R102, R3.reuse, PT ;  /* 0x000000036600720c */ /* 0x080fe40003f64070 */
[----:B------:R-:W-:Y:S02]  /*3c00*/  FSEL R98, R98, -INF , !P0 ;  /* 0xff80000062627808 */ /* 0x000fe40004000000 */
[----:B0-----:R-:W-:Y:S01]  /*3c10*/  LOP3.LUT R2, R6, 0x31, RZ, 0xfc, !PT ;  /* 0x0000003106027812 */ /* 0x001fe200078efcff */
[----:B------:R-:W-:Y:S01]  /*3c20*/  FMUL R100, R111, UR24 ;  /* 0x000000186f647c20 */ /* 0x000fe20008400000 */
[----:B------:R-:W-:Y:S02]  /*3c30*/  ISETP.GT.U32.AND P0, PT, R103, R3, PT ;  /* 0x000000036700720c */ /* 0x000fe40003f04070 */
[----:B------:R-:W-:Y:S01]  /*3c40*/  FSEL R99, R99, -INF , !P4 ;  /* 0xff80000063637808 */ /* 0x000fe20006000000 */
[----:B------:R-:W-:Y:S01]  /*3c50*/  FMUL R107, R114, UR24 ;  /* 0x00000018726b7c20 */ /* 0x000fe20008400000 */
[----:B------:R-:W-:-:S02]  /*3c60*/  ISETP.GT.U32.AND.EX P3, PT, R7, RZ, PT, P3 ;  /* 0x000000ff0700720c */ /* 0x000fc40003f64130 */
[-C--:B------:R-:W-:Y:S01]  /*3c70*/  ISETP.GT.U32.AND P4, PT, R2, R3.reuse, PT ;  /* 0x000000030200720c */ /* 0x080fe20003f84070 */
[----:B------:R-:W-:Y:S01]  /*3c80*/  FMUL R110, R115, UR24 ;  /* 0x00000018736e7c20 */ /* 0x000fe20008400000 */
[C---:B------:R-:W-:Y:S02]  /*3c90*/  ISETP.GT.U32.AND.EX P0, PT, R7.reuse, RZ, PT, P0 ;  /* 0x000000ff0700720c */ /* 0x040fe40003f04100 */
[----:B------:R-:W-:Y:S02]  /*3ca0*/  FSEL R100, R100, -INF , !P3 ;  /* 0xff80000064647808 */ /* 0x000fe40005800000 */
[----:B------:R-:W-:Y:S02]  /*3cb0*/  ISETP.GT.U32.AND.EX P4, PT, R7, RZ, PT, P4 ;  /* 0x000000ff0700720c */ /* 0x000fe40003f84140 */
[-C--:B------:R-:W-:Y:S02]  /*3cc0*/  ISETP.GT.U32.AND P3, PT, R125, R3.reuse, PT ;  /* 0x000000037d00720c */ /* 0x080fe40003f64070 */
[----:B------:R-:W-:Y:S01]  /*3cd0*/  FSEL R107, R107, -INF , !P0 ;  /* 0xff8000006b6b7808 */ /* 0x000fe20004000000 */
[----:B------:R-:W-:Y:S01]  /*3ce0*/  FMUL R101, R118, UR24 ;  /* 0x0000001876657c20 */ /* 0x000fe20008400000 */
[----:B------:R-:W-:-:S02]  /*3cf0*/  ISETP.GT.U32.AND P0, PT, R6, R3, PT ;  /* 0x000000030600720c */ /* 0x000fc40003f04070 */
[----:B------:R-:W-:Y:S02]  /*3d00*/  FSEL R110, R110, -INF , !P4 ;  /* 0xff8000006e6e7808 */ /* 0x000fe40006000000 */
[----:B------:R-:W-:Y:S02]  /*3d10*/  ISETP.GT.U32.AND.EX P3, PT, R7, RZ, PT, P3 ;  /* 0x000000ff0700720c */ /* 0x000fe40003f64130 */
[----:B------:R-:W-:Y:S01]  /*3d20*/  ISETP.GE.U32.AND P4, PT, R6, R3, PT ;  /* 0x000000030600720c */ /* 0x000fe20003f86070 */
[----:B------:R-:W-:Y:S01]  /*3d30*/  FMUL R111, R91, UR24 ;  /* 0x000000185b6f7c20 */ /* 0x000fe20008400000 */
[----:B------:R-:W-:Y:S02]  /*3d40*/  ISETP.GT.U32.AND.EX P0, PT, R7, RZ, PT, P0 ;  /* 0x000000ff0700720c */ /* 0x000fe40003f04100 */
[----:B------:R-:W-:Y:S02]  /*3d50*/  FSEL R97, R97, -INF , !P5 ;  /* 0xff80000061617808 */ /* 0x000fe40006800000 */
[----:B------:R-:W-:-:S02]  /*3d60*/  FSEL R101, R101, -INF , !P3 ;  /* 0xff80000065657808 */ /* 0x000fc40005800000 */
[----:B------:R-:W-:Y:S02]  /*3d70*/  ISETP.GE.U32.AND.EX P4, PT, R7, RZ, PT, P4 ;  /* 0x000000ff0700720c */ /* 0x000fe40003f86140 */
[CC--:B------:R-:W-:Y:S02]  /*3d80*/  ISETP.GT.U32.AND P5, PT, R6.reuse, R0.reuse, PT ;  /* 0x000000000600720c */ /* 0x0c0fe40003fa4070 */
[C---:B------:R-:W-:Y:S02]  /*3d90*/  ISETP.GE.U32.AND P3, PT, R6.reuse, R0, PT ;  /* 0x000000000600720c */ /* 0x040fe40003f66070 */
[C---:B------:R-:W-:Y:S02]  /*3da0*/  LOP3.LUT R118, R6.reuse, 0x39, RZ, 0xfc, !PT ;  /* 0x0000003906767812 */ /* 0x040fe400078efcff */
[----:B------:R-:W-:Y:S02]  /*3db0*/  LOP3.LUT R115, R6, 0x20, RZ, 0xfc, !PT ;  /* 0x0000002006737812 */ /* 0x000fe400078efcff */
[----:B------:R-:W-:-:S02]  /*3dc0*/  FSEL R6, R90, -INF , !P0 ;  /* 0xff8000005a067808 */ /* 0x000fc40004000000 */
[----:B------:R-:W-:Y:S02]  /*3dd0*/  IADD3 R90, P6, R10, UR7, RZ ;  /* 0x000000070a5a7c10 */ /* 0x000fe4000ffde0ff */
[----:B------:R-:W-:Y:S02]  /*3de0*/  FSEL R111, R111, -INF , !P4 ;  /* 0xff8000006f6f7808 */ /* 0x000fe40006000000 */
[-C--:B------:R-:W-:Y:S02]  /*3df0*/  ISETP.GT.U32.AND P0, PT, R118, R3.reuse, PT ;  /* 0x000000037600720c */ /* 0x080fe40003f04070 */
[----:B------:R-:W-:Y:S02]  /*3e00*/  ISETP.GT.U32.AND P4, PT, R115, R3, PT ;  /* 0x000000037300720c */ /* 0x000fe40003f84070 */
[----:B------:R-:W5:Y:S01]  /*3e10*/  LDL R3, [R1+0xe0] ;  /* 0x0000e00001037983 */ /* 0x000f620000100800 */
[----:B------:R-:W-:-:S03]  /*3e20*/  IADD3.X R91, R11, UR10, RZ, P6, !PT ;  /* 0x0000000a0b5b7c10 */ /* 0x000fc6000b7fe4ff */
[----:B------:R-:W2:Y:S04]  /*3e30*/  LDL.LU R10, [R1+0x12c] ;  /* 0x00012c00010a7983 */ /* 0x000ea80000300800 */
[----:B------:R-:W2:Y:S01]  /*3e40*/  LDL.LU R11, [R1+0x128] ;  /* 0x00012800010b7983 */ /* 0x000ea20000300800 */
[C---:B------:R-:W-:Y:S01]  /*3e50*/  ISETP.GT.U32.AND.EX P0, PT, R7.reuse, RZ, PT, P0 ;  /* 0x000000ff0700720c */ /* 0x040fe20003f04100 */
[----:B------:R-:W-:Y:S01]  /*3e60*/  FMUL R114, R106, UR24 ;  /* 0x000000186a727c20 */ /* 0x000fe20008400000 */
[----:B------:R-:W-:Y:S01]  /*3e70*/  ISETP.GT.U32.AND.EX P4, PT, R7, RZ, PT, P4 ;  /* 0x000000ff0700720c */ /* 0x000fe20003f84140 */
[----:B------:R-:W-:Y:S01]  /*3e80*/  FMUL R94, R94, UR24 ;  /* 0x000000185e5e7c20 */ /* 0x000fe20008400000 */
[----:B------:R-:W-:Y:S01]  /*3e90*/  FSEL R106, R119, -INF , !P0 ;  /* 0xff800000776a7808 */ /* 0x000fe20004000000 */
[----:B------:R-:W-:Y:S01]  /*3ea0*/  FMUL R104, R104, UR24 ;  /* 0x0000001868687c20 */ /* 0x000fe20008400000 */
[----:B------:R-:W-:Y:S01]  /*3eb0*/  ISETP.GT.U32.AND P0, PT, R102, R0, PT ;  /* 0x000000006600720c */ /* 0x000fe20003f04070 */
[----:B------:R-:W3:Y:S04]  /*3ec0*/  LDG.E.U8 R90, desc[UR28][R90.64] ;  /* 0x0000001c5a5a7981 */ /* 0x000ee8000c1e1100 */
[----:B--2---:R-:W2:Y:S04]  /*3ed0*/  LDG.E.U8 R10, desc[UR28][R10.64] ;  /* 0x0000001c0a0a7981 */ /* 0x004ea8000c1e1100 */
[----:B------:R-:W5:Y:S01]  /*3ee0*/  LDL R11, [R1+0xe4] ;  /* 0x0000e400010b7983 */ /* 0x000f620000100800 */
[----:B------:R-:W-:-:S02]  /*3ef0*/  IADD3 R102, P6, R5, UR7, RZ ;  /* 0x0000000705667c10 */ /* 0x000fc4000ffde0ff */
[----:B------:R-:W-:Y:S01]  /*3f00*/  FSEL R114, R114, -INF , !P4 ;  /* 0xff80000072727808 */ /* 0x000fe20006000000 */
[----:B------:R-:W3:Y:S01]  /*3f10*/  LDG.E.U8 R5, desc[UR28][R18.64] ;  /* 0x0000001c12057981 */ /* 0x000ee2000c1e1100 */
[----:B------:R-:W-:Y:S02]  /*3f20*/  ISETP.GT.U32.AND P4, PT, R103, R0, PT ;  /* 0x000000006700720c */ /* 0x000fe40003f84070 */
[----:B----4-:R-:W-:Y:S02]  /*3f30*/  IADD3.X R103, R4, UR10, RZ, P6, !PT ;  /* 0x0000000a04677c10 */ /* 0x010fe4000b7fe4ff */
[----:B------:R-:W4:Y:S04]  /*3f40*/  LDG.E.U8 R4, desc[UR28][R16.64] ;  /* 0x0000001c10047981 */ /* 0x000f28000c1e1100 */
[----:B------:R-:W3:Y:S04]  /*3f50*/  LDL R18, [R1+0xfc] ;  /* 0x0000fc0001127983 */ /* 0x000ee80000100800 */
[----:B------:R-:W4:Y:S04]  /*3f60*/  LDL R19, [R1+0xf8] ;  /* 0x0000f80001137983 */ /* 0x000f280000100800 */
[----:B------:R-:W4:Y:S04]  /*3f70*/  LDG.E.U8 R17, desc[UR28][R12.64] ;  /* 0x0000001c0c117981 */ /* 0x000f28000c1e1100 */
[----:B------:R0:W4:Y:S01]  /*3f80*/  LDG.E.U8 R16, desc[UR28][R8.64] ;  /* 0x0000001c08107981 */ /* 0x000122000c1e1100 */
[----:B------:R-:W-:-:S02]  /*3f90*/  ISETP.GT.U32.AND.EX P5, PT, R7, RZ, PT, P5 ;  /* 0x000000ff0700720c */ /* 0x000fc40003fa4150 */
[C---:B------:R-:W-:Y:S01]  /*3fa0*/  ISETP.GT.U32.AND.EX P2, PT, R7.reuse, RZ, PT, P2 ;  /* 0x000000ff0700720c */ /* 0x040fe20003f44120 */
[----:B------:R-:W-:Y:S01]  /*3fb0*/  FMUL R112, R112, UR24 ;  /* 0x0000001870707c20 */ /* 0x000fe20008400000 */
[C---:B------:R-:W-:Y:S01]  /*3fc0*/  ISETP.GE.U32.AND.EX P3, PT, R7.reuse, RZ, PT, P3 ;  /* 0x000000ff0700720c */ /* 0x040fe20003f66130 */
[----:B------:R-:W3:Y:S04]  /*3fd0*/  LDL R12, [R1+0xe8] ;  /* 0x0000e800010c7983 */ /* 0x000ee80000100800 */
[----:B------:R-:W4:Y:S01]  /*3fe0*/  LDL R13, [R1+0xf4] ;  /* 0x0000f400010d7983 */ /* 0x000f220000100800 */
[C---:B------:R-:W-:Y:S02]  /*3ff0*/  ISETP.GT.U32.AND.EX P1, PT, R7.reuse, RZ, PT, P1 ;  /* 0x000000ff0700720c */ /* 0x040fe40003f24110 */
[----:B------:R-:W-:Y:S01]  /*4000*/  ISETP.GT.U32.AND.EX P0, PT, R7, RZ, PT, P0 ;  /* 0x000000ff0700720c */ /* 0x000fe20003f04100 */
[----:B------:R-:W4:Y:S04]  /*4010*/  LDG.E.U8 R102, desc[UR28][R102.64] ;  /* 0x0000001c66667981 */ /* 0x000f28000c1e1100 */
[----:B--2---:R5:W-:Y:S04]  /*4020*/  STL [R1+0x4], R10 ;  /* 0x0000040a01007387 */ /* 0x004be80000100800 */
[----:B------:R-:W2:Y:S04]  /*4030*/  LDL R23, [R1+0x10c] ;  /* 0x00010c0001177983 */ /* 0x000ea80000100800 */
[----:B------:R-:W2:Y:S01]  /*4040*/  LDL R21, [R1+0x108] ;  /* 0x0001080001157983 */ /* 0x000ea20000100800 */
[----:B-----5:R-:W-:-:S04]  /*4050*/  IADD3 R10, P6, R11, UR7, RZ ;  /* 0x000000070b0a7c10 */ /* 0x020fc8000ffde0ff */
[----:B------:R-:W-:Y:S02]  /*4060*/  IADD3.X R11, R3, UR10, RZ, P6, !PT ;  /* 0x0000000a030b7c10 */ /* 0x000fe4000b7fe4ff */
[----:B------:R1:W5:Y:S04]  /*4070*/  LDG.E.U8 R3, desc[UR28][R14.64] ;  /* 0x0000001c0e037981 */ /* 0x000368000c1e1100 */
[----:B------:R-:W0:Y:S04]  /*4080*/  LDL R14, [R1+0xec] ;  /* 0x0000ec00010e7983 */ /* 0x000e280000100800 */
[----:B------:R-:W2:Y:S01]  /*4090*/  LDL R15, [R1+0xf0] ;  /* 0x0000f000010f7983 */ /* 0x000ea20000100800 */
[----:B0-----:R-:W-:-:S04]  /*40a0*/  IADD3 R8, P6, R14, UR7, RZ ;  /* 0x000000070e087c10 */ /* 0x001fc8000ffde0ff */
[----:B---3--:R-:W-:Y:S02]  /*40b0*/  IADD3.X R9, R12, UR10, RZ, P6, !PT ;  /* 0x0000000a0c097c10 */ /* 0x008fe4000b7fe4ff */
[----:B----4-:R-:W-:-:S04]  /*40c0*/  IADD3 R12, P6, R13, UR7, RZ ;  /* 0x000000070d0c7c10 */ /* 0x010fc8000ffde0ff */
[----:B--2---:R-:W-:Y:S02]  /*40d0*/  IADD3.X R13, R15, UR10, RZ, P6, !PT ;  /* 0x0000000a0f0d7c10 */ /* 0x004fe4000b7fe4ff */
[----:B-1----:R-:W-:Y:S02]  /*40e0*/  IADD3 R14, P6, R18, UR7, RZ ;  /* 0x00000007120e7c10 */ /* 0x002fe4000ffde0ff */
[----:B------:R-:W2:Y:S04]  /*40f0*/  LDG.E.U8 R18, desc[UR28][R10.64] ;  /* 0x0000001c0a127981 */ /* 0x000ea8000c1e1100 */
[----:B------:R0:W3:Y:S04]  /*4100*/  LDG.E.U8 R12, desc[UR28][R12.64] ;  /* 0x0000001c0c0c7981 */ /* 0x0000e8000c1e1100 */
[----:B------:R-:W4:Y:S04]  /*4110*/  LDL R10, [R1+0x104] ;  /* 0x00010400010a7983 */ /* 0x000f280000100800 */
[----:B------:R-:W5:Y:S01]  /*4120*/  LDL R11, [R1+0x100] ;  /* 0x00010000010b7983 */ /* 0x000f620000100800 */
[----:B------:R-:W-:-:S03]  /*4130*/  IADD3.X R15, R19, UR10, RZ, P6, !PT ;  /* 0x0000000a130f7c10 */ /* 0x000fc6000b7fe4ff */
[----:B------:R4:W2:Y:S01]  /*4140*/  LDG.E.U8 R19, desc[UR28][R8.64] ;  /* 0x0000001c08137981 */ /* 0x0008a2000c1e1100 */
[----:B0-----:R-:W-:-:S03]  /*4150*/  FMNMX R13, R6, R111, !PT ;  /* 0x0000006f060d7209 */ /* 0x001fc60007800000 */
[----:B------:R-:W2:Y:S01]  /*4160*/  LDG.E.U8 R14, desc[UR28][R14.64] ;  /* 0x0000001c0e0e7981 */ /* 0x000ea2000c1e1100 */
[----:B----4-:R-:W-:-:S04]  /*4170*/  IADD3 R8, P6, R10, UR7, RZ ;  /* 0x000000070a087c10 */ /* 0x010fc8000ffde0ff */
[----:B-----5:R-:W-:-:S05]  /*4180*/  IADD3.X R9, R11, UR10, RZ, P6, !PT ;  /* 0x0000000a0b097c10 */ /* 0x020fca000b7fe4ff */
[----:B------:R0:W4:Y:S02]  /*4190*/  LDG.E.U8 R8, desc[UR28][R8.64] ;  /* 0x0000001c08087981 */ /* 0x000124000c1e1100 */
[----:B0-----:R-:W-:-:S04]  /*41a0*/  FSEL R9, R94, -INF , !P5 ;  /* 0xff8000005e097808 */ /* 0x001fc80006800000 */
[----:B------:R-:W-:-:S04]  /*41b0*/  FMNMX R13, R9, R13, !PT ;  /* 0x0000000d090d7209 */ /* 0x000fc80007800000 */
        /* <DEDUP_REMOVED lines=9> */
[----:B------:R-:W-:Y:S02]  /*4250*/  FMNMX R13, R107, R13, !PT ;  /* 0x0000000d6b0d7209 */ /* 0x000fe40007800000 */
[----:B------:R-:W-:Y:S02]  /*4260*/  IADD3 R10, P6, R23, UR7, RZ ;  /* 0x00000007170a7c10 */ /* 0x000fe4000ffde0ff */
[----:B------:R-:W-:Y:S02]  /*4270*/  FMNMX R13, R110, R13, !PT ;  /* 0x0000000d6e0d7209 */ /* 0x000fe40007800000 */
[----:B------:R-:W-:Y:S02]  /*4280*/  IADD3.X R11, R21, UR10, RZ, P6, !PT ;  /* 0x0000000a150b7c10 */ /* 0x000fe4000b7fe4ff */
[----:B------:R-:W-:-:S03]  /*4290*/  FMNMX R13, R101, R13, !PT ;  /* 0x0000000d650d7209 */ /* 0x000fc60007800000 */
[----:B------:R0:W5:Y:S01]  /*42a0*/  LDG.E.U8 R10, desc[UR28][R10.64] ;  /* 0x0000001c0a0a7981 */ /* 0x000162000c1e1100 */
[----:B------:R-:W-:-:S05]  /*42b0*/  FMNMX R13, R106, R13, !PT ;  /* 0x0000000d6a0d7209 */ /* 0x000fca0007800000 */
[----:B------:R-:W1:Y:S01]  /*42c0*/  SHFL.BFLY PT, R23, R13, 0x2, 0x1f ;  /* 0x0c401f000d177f89 */ /* 0x000e6200000e0000 */
[----:B0-----:R-:W-:-:S05]  /*42d0*/  FMUL R11, R105, UR24 ;  /* 0x00000018690b7c20 */ /* 0x001fca0008400000 */
[----:B------:R-:W-:Y:S02]  /*42e0*/  FSEL R11, R11, -INF , !P2 ;  /* 0xff8000000b0b7808 */ /* 0x000fe40005000000 */
[----:B------:R-:W-:Y:S02]  /*42f0*/  ISETP.GT.U32.AND P2, PT, R2, R0, PT ;  /* 0x000000000200720c */ /* 0x000fe40003f44070 */
[----:B------:R-:W3:Y:S01]  /*4300*/  LDL.LU R2, [R1+0x124] ;  /* 0x0001240001027983 */ /* 0x000ee20000300800 */
[----:B-1----:R-:W-:Y:S01]  /*4310*/  FMNMX R23, R13, R23, !PT ;  /* 0x000000170d177209 */ /* 0x002fe20007800000 */
[----:B------:R-:W-:-:S05]  /*4320*/  FMUL R13, R88, UR24 ;  /* 0x00000018580d7c20 */ /* 0x000fca0008400000 */
[----:B------:R-:W-:Y:S02]  /*4330*/  FSEL R13, R13, -INF , !P5 ;  /* 0xff8000000d0d7808 */ /* 0x000fe40006800000 */
[----:B------:R-:W-:Y:S02]  /*4340*/  ISETP.GT.U32.AND P5, PT, R125, R0, PT ;  /* 0x000000007d00720c */ /* 0x000fe40003fa4070 */
[----:B------:R-:W2:Y:S01]  /*4350*/  LDL.LU R125, [R1+0x120] ;  /* 0x00012000017d7983 */ /* 0x000ea20000300800 */
[----:B------:R-:W-:-:S05]  /*4360*/  FMUL R15, R89, UR24 ;  /* 0x00000018590f7c20 */ /* 0x000fca0008400000 */
[----:B------:R-:W-:Y:S01]  /*4370*/  FSEL R15, R15, -INF , !P3 ;  /* 0xff8000000f0f7808 */ /* 0x000fe20005800000 */
[----:B------:R-:W0:Y:S03]  /*4380*/  SHFL.BFLY PT, R88, R23, 0x1, 0x1f ;  /* 0x0c201f0017587f89 */ /* 0x000e2600000e0000 */
[----:B------:R-:W-:Y:S02]  /*4390*/  FMNMX R21, R13, R15, !PT ;  /* 0x0000000f0d157209 */ /* 0x000fe40007800000 */
[----:B------:R-:W-:Y:S02]  /*43a0*/  ISETP.GT.U32.AND P3, PT, R115, R0, PT ;  /* 0x000000007300720c */ /* 0x000fe40003f64070 */
[----:B------:R-:W-:Y:S02]  /*43b0*/  FMNMX R21, R92, R21, !PT ;  /* 0x000000155c157209 */ /* 0x000fe40007800000 */
[----:B------:R-:W-:-:S02]  /*43c0*/  ISETP.GT.U32.AND.EX P3, PT, R7, RZ, PT, P3 ;  /* 0x000000ff0700720c */ /* 0x000fc40003f64130 */
[C---:B------:R-:W-:Y:S02]  /*43d0*/  ISETP.GT.U32.AND.EX P4, PT, R7.reuse, RZ, PT, P4 ;  /* 0x000000ff0700720c */ /* 0x040fe40003f84140 */
[C---:B------:R-:W-:Y:S02]  /*43e0*/  ISETP.GT.U32.AND.EX P2, PT, R7.reuse, RZ, PT, P2 ;  /* 0x000000ff0700720c */ /* 0x040fe40003f44120 */
[----:B------:R-:W-:Y:S02]  /*43f0*/  ISETP.GT.U32.AND.EX P5, PT, R7, RZ, PT, P5 ;  /* 0x000000ff0700720c */ /* 0x000fe40003fa4150 */
[----:B0-----:R-:W-:Y:S01]  /*4400*/  FMNMX R23, R23, R88, !PT ;  /* 0x0000005817177209 */ /* 0x001fe20007800000 */
[----:B------:R-:W-:-:S05]  /*4410*/  FMUL R88, R108, UR24 ;  /* 0x000000186c587c20 */ /* 0x000fca0008400000 */
[----:B------:R-:W-:Y:S01]  /*4420*/  FSEL R88, R88, -INF , !P1 ;  /* 0xff80000058587808 */ /* 0x000fe20004800000 */
[----:B------:R-:W-:-:S05]  /*4430*/  FMUL R94, R113, UR24 ;  /* 0x00000018715e7c20 */ /* 0x000fca0008400000 */
[----:B------:R-:W-:Y:S01]  /*4440*/  FSEL R94, R94, -INF , !P2 ;  /* 0xff8000005e5e7808 */ /* 0x000fe20005000000 */
[----:B------:R-:W-:Y:S01]  /*4450*/  FMUL R117, R117, UR24 ;  /* 0x0000001875757c20 */ /* 0x000fe20008400000 */
[----:B------:R-:W-:Y:S01]  /*4460*/  BAR.SYNC.DEFER_BLOCKING 0x0 ;  /* 0x0000000000007b1d */ /* 0x000fe20000010000 */
[----:B---3--:R-:W-:Y:S02]  /*4470*/  FMNMX R89, R2, R21, !PT ;  /* 0x0000001502597209 */ /* 0x008fe40007800000 */
[----:B------:R-:W-:Y:S02]  /*4480*/  FSEL R21, R104, -INF , !P3 ;  /* 0xff80000068157808 */ /* 0x000fe40005800000 */
[----:B------:R-:W-:Y:S02]  /*4490*/  FMNMX R89, R123, R89, !PT ;  /* 0x000000597b597209 */ /* 0x000fe40007800000 */
[----:B------:R-:W-:Y:S02]  /*44a0*/  ISETP.GT.U32.AND P3, PT, R118, R0, PT ;  /* 0x000000007600720c */ /* 0x000fe40003f64070 */
[----:B------:R-:W-:-:S02]  /*44b0*/  FMNMX R89, R122, R89, !PT ;  /* 0x000000597a597209 */ /* 0x000fc40007800000 */
[----:B------:R-:W-:Y:S02]  /*44c0*/  ISETP.GT.U32.AND.EX P3, PT, R7, RZ, PT, P3 ;  /* 0x000000ff0700720c */ /* 0x000fe40003f64130 */
[----:B------:R-:W-:-:S04]  /*44d0*/  FMNMX R7, R95, R89, !PT ;  /* 0x000000595f077209 */ /* 0x000fc80007800000 */
[----:B------:R-:W-:Y:S01]  /*44e0*/  FMNMX R91, R96, R7, !PT ;  /* 0x00000007605b7209 */ /* 0x000fe20007800000 */
[----:B------:R-:W-:-:S03]  /*44f0*/  FMUL R89, R109, UR24 ;  /* 0x000000186d597c20 */ /* 0x000fc60008400000 */
[----:B------:R-:W-:-:S04]  /*4500*/  FMNMX R91, R21, R91, !PT ;  /* 0x0000005b155b7209 */ /* 0x000fc80007800000 */
[----:B------:R-:W-:Y:S02]  /*4510*/  FMNMX R91, R11, R91, !PT ;  /* 0x0000005b0b5b7209 */ /* 0x000fe40007800000 */
[----:B--2---:R-:W-:Y:S02]  /*4520*/  FMNMX R7, R23, R125, !PT ;  /* 0x0000007d17077209 */ /* 0x004fe40007800000 */
[----:B------:R-:W-:Y:S02]  /*4530*/  FSEL R89, R89, -INF , !P0 ;  /* 0xff80000059597808 */ /* 0x000fe40004000000 */
[----:B------:R-:W-:Y:S02]  /*4540*/  FMNMX R23, R88, R91, !PT ;  /* 0x0000005b58177209 */ /* 0x000fe40007800000 */
[----:B------:R-:W-:Y:S02]  /*4550*/  FSEL R91, R112, -INF , !P4 ;  /* 0xff800000705b7808 */ /* 0x000fe40006000000 */
[----:B------:R-:W-:Y:S01]  /*4560*/  FMNMX R23, R89, R23, !PT ;  /* 0x0000001759177209 */ /* 0x000fe20007800000 */
[----:B------:R-:W-:Y:S01]  /*4570*/  FMUL R109, R116, UR24 ;  /* 0x00000018746d7c20 */ /* 0x000fe20008400000 */
[----:B------:R-:W-:-:S02]  /*4580*/  FADD R103, R9, -R7 ;  /* 0x8000000709677221 */ /* 0x000fc40000000000 */
[----:B------:R-:W-:Y:S01]  /*4590*/  FMNMX R23, R91, R23, !PT ;  /* 0x000000175b177209 */ /* 0x000fe20007800000 */
[----:B------:R-:W-:-:S01]  /*45a0*/  FADD R124, R124, -R7 ;  /* 0x800000077c7c7221 */ /* 0x000fc20000000000 */
[----:B------:R-:W-:Y:S02]  /*45b0*/  FSEL R109, R109, -INF , !P5 ;  /* 0xff8000006d6d7808 */ /* 0x000fe40006800000 */
[----:B------:R-:W-:Y:S01]  /*45c0*/  FMNMX R23, R94, R23, !PT ;  /* 0x000000175e177209 */ /* 0x000fe20007800000 */
[----:B------:R-:W-:-:S03]  /*45d0*/  FMUL R103, R103, 1.4426950216293334961 ;  /* 0x3fb8aa3b67677820 */ /* 0x000fc60000400000 */
[----:B------:R-:W-:Y:S02]  /*45e0*/  FMNMX R112, R109, R23, !PT ;  /* 0x000000176d707209 */ /* 0x000fe40007800000 */
[----:B------:R0:W-:Y:S02]  /*45f0*/  MUFU.EX2 R23, R103 ;  /* 0x0000006700177308 */ /* 0x0001e40000000800 */
[----:B0-----:R-:W-:Y:S02]  /*4600*/  FMUL R103, R124, 1.4426950216293334961 ;  /* 0x3fb8aa3b7c677820 */ /* 0x001fe40000400000 */
[----:B------:R-:W2:Y:S01]  /*4610*/  LDL.LU R124, [R1] ;  /* 0x00000000017c7983 */ /* 0x000ea20000300800 */
[----:B------:R-:W-:-:S04]  /*4620*/  FADD R111, R111, -R7 ;  /* 0x800000076f6f7221 */ /* 0x000fc80000000000 */
[----:B------:R-:W-:-:S04]  /*4630*/  FMUL R111, R111, 1.4426950216293334961 ;  /* 0x3fb8aa3b6f6f7820 */ /* 0x000fc80000400000 */
[----:B------:R0:W-:Y:S02]  /*4640*/  MUFU.EX2 R9, R111 ;  /* 0x0000006f00097308 */ /* 0x0001e40000000800 */
[----:B0-----:R-:W-:-:S04]  /*4650*/  FSEL R111, R117, -INF , !P3 ;  /* 0xff800000756f7808 */ /* 0x001fc80005800000 */
[----:B------:R-:W-:-:S05]  /*4660*/  FMNMX R112, R111, R112, !PT ;  /* 0x000000706f707209 */ /* 0x000fca0007800000 */
[----:B------:R-:W0:Y:S01]  /*4670*/  SHFL.BFLY PT, R113, R112, 0x2, 0x1f ;  /* 0x0c401f0070717f89 */ /* 0x000e2200000e0000 */
[----:B------:R-:W-:-:S04]  /*4680*/  FADD R93, R93, -R7 ;  /* 0x800000075d5d7221 */ /* 0x000fc80000000000 */
[----:B------:R-:W-:Y:S01]  /*4690*/  FMUL R93, R93, 1.4426950216293334961 ;  /* 0x3fb8aa3b5d5d7820 */ /* 0x000fe20000400000 */
[----:B------:R-:W-:-:S03]  /*46a0*/  FADD R108, R97, -R7 ;  /* 0x80000007616c7221 */ /* 0x000fc60000000000 */
[----:B------:R1:W-:Y:S01]  /*46b0*/  MUFU.EX2 R97, R93 ;  /* 0x0000005d00617308 */ /* 0x0003e20000000800 */
[----:B------:R-:W-:-:S01]  /*46c0*/  FADD R114, R114, -R7 ;  /* 0x8000000772727221 */ /* 0x000fc20000000000 */
[----:B0-----:R-:W-:Y:S01]  /*46d0*/  FMNMX R112, R112, R113, !PT ;  /* 0x0000007170707209 */ /* 0x001fe20007800000 */
[----:B------:R-:W-:-:S04]  /*46e0*/  FADD R113, R98, -R7 ;  /* 0x8000000762717221 */ /* 0x000fc80000000000 */
[----:B-1----:R-:W0:Y:S01]  /*46f0*/  SHFL.BFLY PT, R93, R112, 0x1, 0x1f ;  /* 0x0c201f00705d7f89 */ /* 0x002e2200000e0000 */
[----:B------:R-:W-:Y:S01]  /*4700*/  FMUL R114, R114, 1.4426950216293334961 ;  /* 0x3fb8aa3b72727820 */ /* 0x000fe20000400000 */
[----:B------:R-:W-:-:S03]  /*4710*/  FMUL R113, R113, 1.4426950216293334961 ;  /* 0x3fb8aa3b71717820 */ /* 0x000fc60000400000 */
[----:B------:R1:W-:Y:S02]  /*4720*/  MUFU.EX2 R98, R114 ;  /* 0x0000007200627308 */ /* 0x0003e40000000800 */
[----:B-1----:R-:W-:-:S06]  /*4730*/  FADD R114, R99, -R7 ;  /* 0x8000000763727221 */ /* 0x002fcc0000000000 */
[----:B------:R1:W-:Y:S01]  /*4740*/  MUFU.EX2 R99, R113 ;  /* 0x0000007100637308 */ /* 0x0003e20000000800 */
[----:B------:R-:W-:Y:S01]  /*4750*/  FMUL R114, R114, 1.4426950216293334961 ;  /* 0x3fb8aa3b72727820 */ /* 0x000fe20000400000 */
[----:B-1----:R-:W-:-:S06]  /*4760*/  FADD R113, R100, -R7 ;  /* 0x8000000764717221 */ /* 0x002fcc0000000000 */
[----:B------:R1:W-:Y:S01]  /*4770*/  MUFU.EX2 R100, R114 ;  /* 0x0000007200647308 */ /* 0x0003e20000000800 */
[----:B------:R-:W-:Y:S01]  /*4780*/  FMUL R113, R113, 1.4426950216293334961 ;  /* 0x3fb8aa3b71717820 */ /* 0x000fe20000400000 */
[----:B0-----:R-:W-:Y:S01]  /*4790*/  FMNMX R93, R112, R93, !PT ;  /* 0x0000005d705d7209 */ /* 0x001fe20007800000 */
[----:B-1----:R-:W-:-:S05]  /*47a0*/  FADD R114, R107, -R7 ;  /* 0x800000076b727221 */ /* 0x002fca0000000000 */
[----:B------:R0:W-:Y:S02]  /*47b0*/  MUFU.EX2 R107, R113 ;  /* 0x00000071006b7308 */ /* 0x0001e40000000800 */
[----:B0-----:R-:W-:-:S04]  /*47c0*/  FADD R113, R110, -R7 ;  /* 0x800000076e717221 */ /* 0x001fc80000000000 */
[----:B------:R-:W-:Y:S01]  /*47d0*/  FMUL R112, R113, 1.4426950216293334961 ;  /* 0x3fb8aa3b71707820 */ /* 0x000fe20000400000 */
[----:B------:R-:W-:-:S04]  /*47e0*/  FADD R113, R101, -R7 ;  /* 0x8000000765717221 */ /* 0x000fc80000000000 */
[----:B------:R-:W-:Y:S01]  /*47f0*/  FMUL R113, R113, 1.4426950216293334961 ;  /* 0x3fb8aa3b71717820 */ /* 0x000fe20000400000 */
[----:B--2---:R-:W-:Y:S01]  /*4800*/  FMNMX R101, R93, R124, !PT ;  /* 0x0000007c5d657209 */ /* 0x004fe20007800000 */
[----:B------:R-:W-:Y:S02]  /*4810*/  FADD R93, R106, -R7 ;  /* 0x800000076a5d7221 */ /* 0x000fe40000000000 */
[----:B------:R0:W-:Y:S02]  /*4820*/  MUFU.EX2 R106, R113 ;  /* 0x00000071006a7308 */ /* 0x0001e40000000800 */
[----:B------:R-:W-:Y:S01]  /*4830*/  FMUL R93, R93, 1.4426950216293334961 ;  /* 0x3fb8aa3b5d5d7820 */ /* 0x000fe20000400000 */
[----:B0-----:R-:W-:-:S05]  /*4840*/  FADD R113, R13, -R101 ;  /* 0x800000650d717221 */ /* 0x001fca0000000000 */
[----:B------:R0:W-:Y:S01]  /*4850*/  MUFU.EX2 R13, R93 ;  /* 0x0000005d000d7308 */ /* 0x0001e20000000800 */
[----:B------:R-:W-:Y:S01]  /*4860*/  FMUL R113, R113, 1.4426950216293334961 ;  /* 0x3fb8aa3b71717820 */ /* 0x000fe20000400000 */
[----:B0-----:R-:W-:-:S04]  /*4870*/  FADD R93, R15, -R101 ;  /* 0x800000650f5d7221 */ /* 0x001fc80000000000 */
[----:B------:R-:W-:Y:S02]  /*4880*/  FMUL R93, R93, 1.4426950216293334961 ;  /* 0x3fb8aa3b5d5d7820 */ /* 0x000fe40000400000 */
[----:B------:R-:W-:Y:S08]  /*4890*/  MUFU.EX2 R15, R113 ;  /* 0x00000071000f7308 */ /* 0x000ff00000000800 */
[----:B------:R0:W-:Y:S02]  /*48a0*/  MUFU.EX2 R113, R93 ;  /* 0x0000005d00717308 */ /* 0x0001e40000000800 */
[----:B0-----:R-:W-:-:S02]  /*48b0*/  FADD R93, R2, -R101 ;  /* 0x80000065025d7221 */ /* 0x001fc40000000000 */
[----:B------:R-:W2:Y:S01]  /*48c0*/  LDL.LU R2, [R1+0x11c] ;  /* 0x00011c0001027983 */ /* 0x000ea20000300800 */
[----:B------:R-:W-:-:S04]  /*48d0*/  FADD R123, R123, -R101 ;  /* 0x800000657b7b7221 */ /* 0x000fc80000000000 */
[----:B------:R-:W-:Y:S02]  /*48e0*/  FMUL R116, R123, 1.4426950216293334961 ;  /* 0x3fb8aa3b7b747820 */ /* 0x000fe40000400000 */
[----:B------:R-:W3:Y:S01]  /*48f0*/  LDL.LU R123, [R1+0x4] ;  /* 0x00000400017b7983 */ /* 0x000ee20000300800 */
[----:B------:R-:W-:-:S01]  /*4900*/  FADD R122, R122, -R101 ;  /* 0x800000657a7a7221 */ /* 0x000fc20000000000 */
[----:B------:R-:W-:-:S03]  /*4910*/  FADD R6, R6, -R7 ;  /* 0x8000000706067221 */ /* 0x000fc60000000000 */
[----:B------:R-:W-:Y:S02]  /*4920*/  FMUL R117, R122, 1.4426950216293334961 ;  /* 0x3fb8aa3b7a757820 */ /* 0x000fe40000400000 */
[----:B------:R-:W0:Y:S01]  /*4930*/  S2R R122, SR_TID.X ;  /* 0x00000000007a7919 */ /* 0x000e220000002100 */
[----:B------:R-:W-:Y:S01]  /*4940*/  FMUL R6, R6, 1.4426950216293334961 ;  /* 0x3fb8aa3b06067820 */ /* 0x000fe20000400000 */
[----:B------:R-:W-:Y:S01]  /*4950*/  FADD R92, R92, -R101 ;  /* 0x800000655c5c7221 */ /* 0x000fe20000000000 */
[----:B------:R-:W-:Y:S01]  /*4960*/  FMUL R114, R114, 1.4426950216293334961 ;  /* 0x3fb8aa3b72727820 */ /* 0x000fe20000400000 */
[----:B------:R-:W1:Y:S01]  /*4970*/  MUFU.EX2 R103, R103 ;  /* 0x0000006700677308 */ /* 0x000e620000000800 */
[----:B------:R-:W-:Y:S01]  /*4980*/  FMUL R93, R93, 1.4426950216293334961 ;  /* 0x3fb8aa3b5d5d7820 */ /* 0x000fe20000400000 */
[----:B------:R-:W-:-:S06]  /*4990*/  FMUL R92, R92, 1.4426950216293334961 ;  /* 0x3fb8aa3b5c5c7820 */ /* 0x000fcc0000400000 */
[----:B------:R-:W4:Y:S01]  /*49a0*/  MUFU.EX2 R6, R6 ;  /* 0x0000000600067308 */ /* 0x000f220000000800 */
[----:B------:R-:W-:-:S07]  /*49b0*/  FADD R88, R88, -R101 ;  /* 0x8000006558587221 */ /* 0x000fce0000000000 */
[----:B------:R-:W-:Y:S08]  /*49c0*/  MUFU.EX2 R110, R114 ;  /* 0x00000072006e7308 */ /* 0x000ff00000000800 */
[----:B------:R5:W-:Y:S08]  /*49d0*/  MUFU.EX2 R114, R92 ;  /* 0x0000005c00727308 */ /* 0x000bf00000000800 */
[----:B------:R-:W0:Y:S01]  /*49e0*/  MUFU.EX2 R115, R93 ;  /* 0x0000005d00737308 */ /* 0x000e220000000800 */
[----:B--2---:R2:W-:Y:S04]  /*49f0*/  STS.U8 [R2+UR27+0x8200], R5 ;  /* 0x0082000502007988 */ /* 0x0045e8000800001b */
[----:B--2---:R-:W2:Y:S04]  /*4a00*/  LDL.LU R5, [R1+0x118] ;  /* 0x0001180001057983 */ /* 0x004ea80000300800 */
[----:B------:R1:W-:Y:S04]  /*4a10*/  STS.U8 [R2+UR27+0x8400], R4 ;  /* 0x0084000402007988 */ /* 0x0003e8000800001b */
[----:B------:R4:W-:Y:S04]  /*4a20*/  STS.U8 [R2+UR27+0x8800], R3 ;  /* 0x0088000302007988 */ /* 0x0009e8000800001b */
[----:B-1----:R-:W2:Y:S04]  /*4a30*/  LDL.LU R4, [R1+0x114] ;  /* 0x0001140001047983 */ /* 0x002ea80000300800 */
[----:B----4-:R-:W4:Y:S01]  /*4a40*/  LDL.LU R3, [R1+0x110] ;  /* 0x0001100001037983 */ /* 0x010f220000300800 */
[----:B------:R-:W-:Y:S01]  /*4a50*/  FMUL R88, R88, 1.4426950216293334961 ;  /* 0x3fb8aa3b58587820 */ /* 0x000fe20000400000 */
[----:B------:R-:W-:Y:S01]  /*4a60*/  FADD R104, R121, -R7 ;  /* 0x8000000779687221 */ /* 0x000fe20000000000 */
[----:B------:R-:W-:-:S01]  /*4a70*/  FADD R89, R89, -R101 ;  /* 0x8000006559597221 */ /* 0x000fc20000000000 */
[----:B------:R-:W-:Y:S01]  /*4a80*/  FADD R121, R91, -R101 ;  /* 0x800000655b797221 */ /* 0x000fe20000000000 */
[----:B------:R1:W-:Y:S01]  /*4a90*/  MUFU.EX2 R119, R88 ;  /* 0x0000005800777308 */ /* 0x0003e20000000800 */
[----:B------:R-:W-:Y:S01]  /*4aa0*/  F2FP.SATFINITE.E4M3.F32.PACK_AB_MERGE_C R91, R103, R23, RZ ;  /* 0x00000017675b723e */ /* 0x000fe200048070ff */
[----:B------:R-:W-:Y:S01]  /*4ab0*/  FADD R120, R120, -R7 ;  /* 0x8000000778787221 */ /* 0x000fe20000000000 */
[----:B-----5:R-:W-:-:S01]  /*4ac0*/  FADD R92, R96, -R101 ;  /* 0x80000065605c7221 */ /* 0x020fc20000000000 */
[----:B------:R-:W-:Y:S01]  /*4ad0*/  FMUL R89, R89, 1.4426950216293334961 ;  /* 0x3fb8aa3b59597820 */ /* 0x000fe20000400000 */
[----:B------:R-:W-:-:S01]  /*4ae0*/  FADD R94, R94, -R101 ;  /* 0x800000655e5e7221 */ /* 0x000fc20000000000 */
[----:B-1----:R-:W-:Y:S01]  /*4af0*/  F2FP.SATFINITE.E4M3.F32.PACK_AB_MERGE_C R88, R9, R6, RZ ;  /* 0x000000060958723e */ /* 0x002fe200048070ff */
[----:B------:R-:W-:Y:S01]  /*4b00*/  FMUL R92, R92, 1.4426950216293334961 ;  /* 0x3fb8aa3b5c5c7820 */ /* 0x000fe20000400000 */
[----:B0-----:R-:W-:-:S02]  /*4b10*/  LOP3.LUT P6, RZ, R122, 0x1, RZ, 0xc0, !PT ;  /* 0x000000017aff7812 */ /* 0x001fc400078cc0ff */
[----:B------:R-:W-:Y:S02]  /*4b20*/  F2FP.SATFINITE.E4M3.F32.PACK_AB_MERGE_C R88, R113, R15, R88 ;  /* 0x0000000f7158723e */ /* 0x000fe40004807058 */
[----:B------:R-:W-:Y:S01]  /*4b30*/  F2FP.SATFINITE.E4M3.F32.PACK_AB_MERGE_C R91, R115, R114, R91 ;  /* 0x00000072735b723e */ /* 0x000fe2000480705b */
[----:B------:R-:W-:Y:S01]  /*4b40*/  FMUL R104, R104, 1.4426950216293334961 ;  /* 0x3fb8aa3b68687820 */ /* 0x000fe20000400000 */
[----:B------:R-:W-:Y:S01]  /*4b50*/  FMUL R105, R120, 1.4426950216293334961 ;  /* 0x3fb8aa3b78697820 */ /* 0x000fe20000400000 */
[----:B------:R-:W-:Y:S01]  /*4b60*/  FMUL R108, R108, 1.4426950216293334961 ;  /* 0x3fb8aa3b6c6c7820 */ /* 0x000fe20000400000 */
[----:B------:R0:W-:Y:S01]  /*4b70*/  MUFU.EX2 R120, R89 ;  /* 0x0000005900787308 */ /* 0x0001e20000000800 */
[----:B------:R-:W-:Y:S01]  /*4b80*/  FMUL R94, R94, 1.4426950216293334961 ;  /* 0x3fb8aa3b5e5e7820 */ /* 0x000fe20000400000 */
[--C-:B------:R-:W-:Y:S01]  /*4b90*/  FADD R95, R95, -R101.reuse ;  /* 0x800000655f5f7221 */ /* 0x100fe20000000000 */
[----:B------:R-:W-:-:S05]  /*4ba0*/  FADD R93, R21, -R101 ;  /* 0x80000065155d7221 */ /* 0x000fca0000000000 */
[----:B------:R1:W-:Y:S01]  /*4bb0*/  MUFU.EX2 R21, R92 ;  /* 0x0000005c00157308 */ /* 0x0003e20000000800 */
[----:B0-----:R-:W-:Y:S02]  /*4bc0*/  SEL R89, R88, R91, !P6 ;  /* 0x0000005b58597207 */ /* 0x001fe40007000000 */
[----:B------:R-:W-:Y:S01]  /*4bd0*/  SEL R88, R91, R88, !P6 ;  /* 0x000000585b587207 */ /* 0x000fe20007000000 */
[----:B------:R-:W-:-:S01]  /*4be0*/  FADD R91, R109, -R101 ;  /* 0x800000656d5b7221 */ /* 0x000fc20000000000 */
[----:B------:R-:W-:-:S03]  /*4bf0*/  FMUL R95, R95, 1.4426950216293334961 ;  /* 0x3fb8aa3b5f5f7820 */ /* 0x000fc60000400000 */
[----:B------:R0:W-:Y:S01]  /*4c00*/  MUFU.EX2 R109, R94 ;  /* 0x0000005e006d7308 */ /* 0x0001e20000000800 */
[----:B-1----:R-:W-:-:S01]  /*4c10*/  FADD R92, R11, -R101 ;  /* 0x800000650b5c7221 */ /* 0x002fc20000000000 */
[----:B------:R-:W-:Y:S01]  /*4c20*/  FMUL R93, R93, 1.4426950216293334961 ;  /* 0x3fb8aa3b5d5d7820 */ /* 0x000fe20000400000 */
[----:B------:R-:W-:Y:S02]  /*4c30*/  FMUL R121, R121, 1.4426950216293334961 ;  /* 0x3fb8aa3b79797820 */ /* 0x000fe40000400000 */
[----:B------:R-:W-:-:S03]  /*4c40*/  FMUL R92, R92, 1.4426950216293334961 ;  /* 0x3fb8aa3b5c5c7820 */ /* 0x000fc60000400000 */
[----:B------:R-:W-:Y:S01]  /*4c50*/  MUFU.EX2 R104, R104 ;  /* 0x0000006800687308 */ /* 0x000fe20000000800 */
[----:B0-----:R-:W-:-:S01]  /*4c60*/  FADD R94, R111, -R101 ;  /* 0x800000656f5e7221 */ /* 0x001fc20000000000 */
[----:B------:R-:W-:-:S06]  /*4c70*/  FMUL R91, R91, 1.4426950216293334961 ;  /* 0x3fb8aa3b5b5b7820 */ /* 0x000fcc0000400000 */
[----:B------:R-:W0:Y:S01]  /*4c80*/  MUFU.EX2 R105, R105 ;  /* 0x0000006900697308 */ /* 0x000e220000000800 */
[----:B------:R-:W-:-:S07]  /*4c90*/  FMUL R94, R94, 1.4426950216293334961 ;  /* 0x3fb8aa3b5e5e7820 */ /* 0x000fce0000400000 */
[----:B------:R-:W1:Y:S08]  /*4ca0*/  MUFU.EX2 R108, R108 ;  /* 0x0000006c006c7308 */ /* 0x000e700000000800 */
[----:B------:R-:W-:Y:S08]  /*4cb0*/  MUFU.EX2 R112, R112 ;  /* 0x0000007000707308 */ /* 0x000ff00000000800 */
[----:B------:R-:W-:Y:S08]  /*4cc0*/  MUFU.EX2 R116, R116 ;  /* 0x0000007400747308 */ /* 0x000ff00000000800 */
[----:B------:R-:W5:Y:S08]  /*4cd0*/  MUFU.EX2 R117, R117 ;  /* 0x0000007500757308 */ /* 0x000f700000000800 */
[----:B------:R-:W5:Y:S08]  /*4ce0*/  MUFU.EX2 R96, R95 ;  /* 0x0000005f00607308 */ /* 0x000f700000000800 */
[----:B------:R-:W-:Y:S08]  /*4cf0*/  MUFU.EX2 R11, R93 ;  /* 0x0000005d000b7308 */ /* 0x000ff00000000800 */
[----:B------:R0:W5:Y:S08]  /*4d00*/  MUFU.EX2 R118, R92 ;  /* 0x0000005c00767308 */ /* 0x0001700000000800 */
[----:B------:R-:W5:Y:S08]  /*4d10*/  MUFU.EX2 R121, R121 ;  /* 0x0000007900797308 */ /* 0x000f700000000800 */
[----:B------:R-:W-:Y:S08]  /*4d20*/  MUFU.EX2 R111, R91 ;  /* 0x0000005b006f7308 */ /* 0x000ff00000000800 */
[----:B------:R5:W5:Y:S01]  /*4d30*/  MUFU.EX2 R122, R94 ;  /* 0x0000005e007a7308 */ /* 0x000b620000000800 */
[----:B0-----:R-:W-:Y:S01]  /*4d40*/  F2FP.SATFINITE.E4M3.F32.PACK_AB_MERGE_C R92, R105, R104, RZ ;  /* 0x00000068695c723e */ /* 0x001fe200048070ff */
[----:B---3--:R0:W-:Y:S01]  /*4d50*/  STS.U8 [R2+UR27+0x8000], R123 ;  /* 0x0080007b02007988 */ /* 0x0081e2000800001b */
[----:B-1----:R-:W-:-:S02]  /*4d60*/  F2FP.SATFINITE.E4M3.F32.PACK_AB_MERGE_C R93, R108, R97, RZ ;  /* 0x000000616c5d723e */ /* 0x002fc400048070ff */
[----:B------:R-:W-:Y:S01]  /*4d70*/  F2FP.SATFINITE.E4M3.F32.PACK_AB_MERGE_C R95, R99, R98, RZ ;  /* 0x00000062635f723e */ /* 0x000fe200048070ff */
[----:B------:R1:W-:Y:S01]  /*4d80*/  STS.U8 [R2+UR27+0x8600], R17 ;  /* 0x0086001102007988 */ /* 0x0003e2000800001b */
[----:B-----5:R-:W-:Y:S02]  /*4d90*/  F2FP.SATFINITE.E4M3.F32.PACK_AB_MERGE_C R92, R117, R116, R92 ;  /* 0x00000074755c723e */ /* 0x020fe4000480705c */
[----:B------:R-:W-:Y:S02]  /*4da0*/  F2FP.SATFINITE.E4M3.F32.PACK_AB_MERGE_C R93, R21, R96, R93 ;  /* 0x00000060155d723e */ /* 0x000fe4000480705d */
[----:B0-----:R-:W-:Y:S02]  /*4db0*/  F2FP.SATFINITE.E4M3.F32.PACK_AB_MERGE_C R123, R107, R100, RZ ;  /* 0x000000646b7b723e */ /* 0x001fe400048070ff */
[----:B------:R-:W-:Y:S02]  /*4dc0*/  F2FP.SATFINITE.E4M3.F32.PACK_AB_MERGE_C R94, R13, R106, RZ ;  /* 0x0000006a0d5e723e */ /* 0x000fe400048070ff */
[----:B-1----:R-:W-:-:S02]  /*4dd0*/  F2FP.SATFINITE.E4M3.F32.PACK_AB_MERGE_C R17, R112, R110, RZ ;  /* 0x0000006e7011723e */ /* 0x002fc400048070ff */
[----:B------:R-:W-:Y:S02]  /*4de0*/  F2FP.SATFINITE.E4M3.F32.PACK_AB_MERGE_C R95, R118, R11, R95 ;  /* 0x0000000b765f723e */ /* 0x000fe4000480705f */
[----:B------:R-:W-:Y:S02]  /*4df0*/  F2FP.SATFINITE.E4M3.F32.PACK_AB_MERGE_C R123, R120, R119, R123 ;  /* 0x00000077787b723e */ /* 0x000fe4000480707b */
[----:B------:R-:W-:Y:S02]  /*4e00*/  SEL R91, R92, R93, !P6 ;  /* 0x0000005d5c5b7207 */ /* 0x000fe40007000000 */
[----:B------:R-:W-:Y:S02]  /*4e10*/  F2FP.SATFINITE.E4M3.F32.PACK_AB_MERGE_C R17, R109, R121, R17 ;  /* 0x000000796d11723e */ /* 0x000fe40004807011 */
[----:B------:R-:W-:Y:S02]  /*4e20*/  F2FP.SATFINITE.E4M3.F32.PACK_AB_MERGE_C R94, R122, R111, R94 ;  /* 0x0000006f7a5e723e */ /* 0x000fe4000480705e */
[----:B------:R-:W-:-:S02]  /*4e30*/  SEL R92, R93, R92, !P6 ;  /* 0x0000005c5d5c7207 */ /* 0x000fc40007000000 */
[----:B------:R-:W-:Y:S02]  /*4e40*/  SEL R93, R95, R123, !P6 ;  /* 0x0000007b5f5d7207 */ /* 0x000fe40007000000 */
[----:B------:R-:W-:Y:S01]  /*4e50*/  SEL R95, R123, R95, !P6 ;  /* 0x0000005f7b5f7207 */ /* 0x000fe20007000000 */
[----:B------:R2:W-:Y:S01]  /*4e60*/  STS.U8 [R2+UR27+0x8a00], R16 ;  /* 0x008a001002007988 */ /* 0x0005e2000800001b */
[----:B------:R-:W-:Y:S02]  /*4e70*/  SEL R123, R17, R94, !P6 ;  /* 0x0000005e117b7207 */ /* 0x000fe40007000000 */
[----:B------:R-:W-:Y:S01]  /*4e80*/  SEL R17, R94, R17, !P6 ;  /* 0x000000115e117207 */ /* 0x000fe20007000000 */
[----:B------:R-:W-:Y:S04]  /*4e90*/  STS.U8 [R2+UR27+0x9800], R12 ;  /* 0x0098000c02007988 */ /* 0x000fe8000800001b */
[----:B------:R-:W-:Y:S04]  /*4ea0*/  STS.U8 [R2+UR27+0x9c00], R8 ;  /* 0x009c000802007988 */ /* 0x000fe8000800001b */
[----:B------:R-:W-:Y:S04]  /*4eb0*/  STS.U8 [R2+UR27+0x9a00], R14 ;  /* 0x009a000e02007988 */ /* 0x000fe8000800001b */
[----:B------:R-:W-:Y:S04]  /*4ec0*/  STS.U8 [R2+UR27+0x8c00], R20 ;  /* 0x008c001402007988 */ /* 0x000fe8000800001b */
[----:B------:R-:W-:Y:S04]  /*4ed0*/  STS.U8 [R2+UR27+0x8e00], R22 ;  /* 0x008e001602007988 */ /* 0x000fe8000800001b */
[----:B------:R-:W-:Y:S01]  /*4ee0*/  STS.U8 [R2+UR27+0x9000], R90 ;  /* 0x0090005a02007988 */ /* 0x000fe2000800001b */
[----:B--2---:R-:W-:-:S05]  /*4ef0*/  LOP3.LUT R16, R5, 0x1, RZ, 0x3c, !PT ;  /* 0x0000000105107812 */ /* 0x004fca00078e3cff */
[----:B------:R-:W-:Y:S04]  /*4f00*/  SHFL.IDX PT, R12, R88, R16, 0x1f ;  /* 0x00001f10580c7589 */ /* 0x000fe800000e0000 */
[----:B------:R-:W-:Y:S04]  /*4f10*/  SHFL.IDX PT, R92, R92, R16, 0x1f ;  /* 0x00001f105c5c7589 */ /* 0x000fe800000e0000 */
[----:B------:R-:W-:Y:S04]  /*4f20*/  SHFL.IDX PT, R95, R95, R16, 0x1f ;  /* 0x00001f105f5f7589 */ /* 0x000fe800000e0000 */
[----:B------:R0:W-:Y:S02]  /*4f30*/  SHFL.IDX PT, R17, R17, R16, 0x1f ;  /* 0x00001f1011117589 */ /* 0x0001e400000e0000 */
[----:B0-----:R-:W-:-:S04]  /*4f40*/  FADD R16, -R7, R125 ;  /* 0x0000007d07107221 */ /* 0x001fc80000000100 */
[----:B------:R-:W-:-:S04]  /*4f50*/  FMUL R16, R16, 1.4426950216293334961 ;  /* 0x3fb8aa3b10107820 */ /* 0x000fc80000400000 */
[----:B------:R0:W1:Y:S02]  /*4f60*/  MUFU.EX2 R8, R16 ;  /* 0x0000001000087308 */ /* 0x0000640000000800 */
[----:B0-----:R-:W2:Y:S04]  /*4f70*/  LDL.LU R16, [R1+0x8] ;  /* 0x0000080001107983 */ /* 0x001ea80000300800 */
[----:B------:R-:W3:Y:S04]  /*4f80*/  LDL.LU R14, [R1+0xc] ;  /* 0x00000c00010e7983 */ /* 0x000ee80000300800 */
[----:B------:R-:W-:Y:S04]  /*4f90*/  STS.U8 [R2+UR27+0x9200], R102 ;  /* 0x0092006602007988 */ /* 0x000fe8000800001b */
[----:B------:R-:W-:Y:S04]  /*4fa0*/  STS.U8 [R2+UR27+0x9400], R18 ;  /* 0x0094001202007988 */ /* 0x000fe8000800001b */
[----:B------:R-:W-:Y:S04]  /*4fb0*/  STS.U8 [R2+UR27+0x9600], R19 ;  /* 0x0096001302007988 */ /* 0x000fe8000800001b */
[----:B------:R0:W-:Y:S01]  /*4fc0*/  STS.U8 [R2+UR27+0x9e00], R10 ;  /* 0x009e000a02007988 */ /* 0x0001e2000800001b */
[----:B------:R5:W-:Y:S06]  /*4fd0*/  MEMBAR.ALL.CTA ;  /* 0x0000000000007992 */ /* 0x000bec0000008000 */
[----:B-----5:R-:W5:Y:S04]  /*4fe0*/  FENCE.VIEW.ASYNC.S ;  /* 0x00000000000073c6 */ /* 0x020f680000000000 */
[----:B-----5:R-:W5:Y:S01]  /*4ff0*/  SHFL.IDX PT, R91, R91, R5, 0x1f ;  /* 0x00001f055b5b7589 */ /* 0x020f6200000e0000 */
[----:B0-----:R-:W-:-:S03]  /*5000*/  FADD R10, -R101, R124 ;  /* 0x0000007c650a7221 */ /* 0x001fc60000000100 */
[----:B------:R-:W0:Y:S01]  /*5010*/  SHFL.IDX PT, R93, R93, R5, 0x1f ;  /* 0x00001f055d5d7589 */ /* 0x000e2200000e0000 */
[----:B------:R-:W-:-:S03]  /*5020*/  FMUL R10, R10, 1.4426950216293334961 ;  /* 0x3fb8aa3b0a0a7820 */ /* 0x000fc60000400000 */
[----:B------:R-:W0:Y:S04]  /*5030*/  SHFL.IDX PT, R89, R89, R5, 0x1f ;  /* 0x00001f0559597589 */ /* 0x000e2800000e0000 */
[----:B------:R-:W0:Y:S01]  /*5040*/  SHFL.IDX PT, R123, R123, R5, 0x1f ;  /* 0x00001f057b7b7589 */ /* 0x000e2200000e0000 */
[----:B------:R-:W0:Y:S01]  /*5050*/  MUFU.EX2 R10, R10 ;  /* 0x0000000a000a7308 */ /* 0x000e220000000800 */
[-C--:B-1----:R-:W-:Y:S01]  /*5060*/  FMUL R26, R26, R8.reuse ;  /* 0x000000081a1a7220 */ /* 0x082fe20000400000 */
[-C--:B------:R-:W-:Y:S01]  /*5070*/  FMUL R27, R27, R8.reuse ;  /* 0x000000081b1b7220 */ /* 0x080fe20000400000 */
[-C--:B------:R-:W-:Y:S01]  /*5080*/  FMUL R30, R30, R8.reuse ;  /* 0x000000081e1e7220 */ /* 0x080fe20000400000 */
[-C--:B------:R-:W-:Y:S01]  /*5090*/  FMUL R31, R31, R8.reuse ;  /* 0x000000081f1f7220 */ /* 0x080fe20000400000 */
[-C--:B------:R-:W-:Y:S01]  /*50a0*/  FMUL R34, R34, R8.reuse ;  /* 0x0000000822227220 */ /* 0x080fe20000400000 */
[-C--:B------:R-:W-:Y:S01]  /*50b0*/  FMUL R35, R35, R8.reuse ;  /* 0x0000000823237220 */ /* 0x080fe20000400000 */
[-C--:B------:R-:W-:Y:S01]  /*50c0*/  FMUL R38, R38, R8.reuse ;  /* 0x0000000826267220 */ /* 0x080fe20000400000 */
[-C--:B------:R-:W-:Y:S01]  /*50d0*/  FMUL R39, R39, R8.reuse ;  /* 0x0000000827277220 */ /* 0x080fe20000400000 */
[----:B------:R-:W-:Y:S01]  /*50e0*/  FMUL R42, R42, R8 ;  /* 0x000000082a2a7220 */ /* 0x000fe20000400000 */
[--C-:B-----5:R-:W-:Y:S01]  /*50f0*/  PRMT R90, R91, R4, R92.reuse ;  /* 0x000000045b5a7216 */ /* 0x120fe2000000005c */
[-C--:B------:R-:W-:Y:S01]  /*5100*/  FMUL R43, R43, R8.reuse ;  /* 0x000000082b2b7220 */ /* 0x080fe20000400000 */
[----:B----4-:R-:W-:Y:S01]  /*5110*/  PRMT R91, R91, R3, R92 ;  /* 0x000000035b5b7216 */ /* 0x010fe2000000005c */
[----:B------:R-:W-:Y:S01]  /*5120*/  FMUL R46, R46, R8 ;  /* 0x000000082e2e7220 */ /* 0x000fe20000400000 */
[----:B0-----:R-:W-:Y:S01]  /*5130*/  PRMT R92, R93, R4, R95 ;  /* 0x000000045d5c7216 */ /* 0x001fe2000000005f */
[-C--:B------:R-:W-:Y:S01]  /*5140*/  FMUL R47, R47, R8.reuse ;  /* 0x000000082f2f7220 */ /* 0x080fe20000400000 */
        /* <DEDUP_REMOVED lines=52> */
[----:B------:R-:W-:-:S02]  /*5490*/  PRMT R88, R89, R4, R12 ;  /* 0x0000000459587216 */ /* 0x000fc4000000000c */
[-C--:B------:R-:W-:Y:S02]  /*54a0*/  PRMT R93, R93, R3.reuse, R95 ;  /* 0x000000035d5d7216 */ /* 0x080fe4000000005f */
[-C--:B------:R-:W-:Y:S02]  /*54b0*/  PRMT R89, R89, R3.reuse, R12 ;  /* 0x0000000359597216 */ /* 0x080fe4000000000c */
[C-C-:B------:R-:W-:Y:S02]  /*54c0*/  PRMT R94, R123.reuse, R4, R17.reuse ;  /* 0x000000047b5e7216 */ /* 0x140fe40000000011 */
[----:B------:R-:W-:Y:S01]  /*54d0*/  PRMT R95, R123, R3, R17 ;  /* 0x000000037b5f7216 */ /* 0x000fe20000000011 */
[----:B------:R-:W-:Y:S06]  /*54e0*/  BAR.SYNC.DEFER_BLOCKING 0x0 ;  /* 0x0000000000007b1d */ /* 0x000fec0000010000 */
[----:B------:R-:W-:Y:S01]  /*54f0*/  UMOV UR22, UR4 ;  /* 0x0000000400167c82 */ /* 0x000fe20008000000 */
[----:B------:R-:W-:Y:S01]  /*5500*/  UMOV UR23, 0x80000020 ;  /* 0x8000002000177882 */ /* 0x000fe20000000000 */
[----:B------:R-:W-:-:S06]  /*5510*/  WARPGROUP.ARRIVE ;  /* 0x00000000000079c5 */ /* 0x000fcc0000000000 */
[----:B------:R-:W-:Y:S01]  /*5520*/  QGMMA.64x128x32.F32.E4M3.E4M3 R24, R88, gdesc[UR20], R24 ;  /* 0x01e0001458187df3 */ /* 0x000fe20008700818 */
[----:B------:R-:W-:-:S01]  /*5530*/  FADD R6, R6, R9 ;  /* 0x0000000906067221 */ /* 0x000fc20000000000 */
[----:B------:R-:W-:-:S03]  /*5540*/  FADD R15, R15, R113 ;  /* 0x000000710f0f7221 */ /* 0x000fc60000000000 */
[----:B------:R-:W-:Y:S01]  /*5550*/  FADD R6, R23, R6 ;  /* 0x0000000617067221 */ /* 0x000fe20000000000 */
        /* <DEDUP_REMOVED lines=26> */
[----:B------:R-:W-:-:S04]  /*5700*/  FADD R15, R122, R15 ;  /* 0x0000000f7a0f7221 */ /* 0x000fc80000000000 */
[----:B------:R-:W0:Y:S04]  /*5710*/  SHFL.BFLY PT, R11, R6, 0x2, 0x1f ;  /* 0x0c401f00060b7f89 */ /* 0x000e2800000e0000 */
[----:B------:R-:W1:Y:S01]  /*5720*/  SHFL.BFLY PT, R9, R15, 0x2, 0x1f ;  /* 0x0c401f000f097f89 */ /* 0x000e6200000e0000 */
[----:B------:R-:W-:Y:S01]  /*5730*/  QGMMA.64x128x32.F32.E4M3.E4M3 R24, R92, gdesc[UR28], R24, gsb0 ;  /* 0x01e0001c5c187df3 */ /* 0x000fe20008000818 */
[----:B0-----:R-:W-:-:S01]  /*5740*/  FADD R11, R6, R11 ;  /* 0x0000000b060b7221 */ /* 0x001fc20000000000 */
[----:B-1----:R-:W-:-:S04]  /*5750*/  FADD R9, R15, R9 ;  /* 0x000000090f097221 */ /* 0x002fc80000000000 */
[----:B------:R-:W0:Y:S04]  /*5760*/  SHFL.BFLY PT, R6, R11, 0x1, 0x1f ;  /* 0x0c201f000b067f89 */ /* 0x000e2800000e0000 */
[----:B------:R-:W1:Y:S01]  /*5770*/  SHFL.BFLY PT, R12, R9, 0x1, 0x1f ;  /* 0x0c201f00090c7f89 */ /* 0x000e6200000e0000 */
[----:B------:R-:W-:-:S04]  /*5780*/  UIADD3 UR8, UP0, UR8, 0x40, URZ ;  /* 0x0000004008087890 */ /* 0x000fc8000ff1e03f */
[----:B------:R-:W-:Y:S02]  /*5790*/  UIADD3.X UR9, URZ, UR9, URZ, UP0, !UPT ;  /* 0x000000093f097290 */ /* 0x000fe400087fe43f */
[----:B------:R-:W-:Y:S01]  /*57a0*/  UISETP.GE.U32.AND UP0, UPT, UR8, UR36, UPT ;  /* 0x000000240800728c */ /* 0x000fe2000bf06070 */
[----:B0-----:R-:W-:Y:S01]  /*57b0*/  FADD R6, R11, R6 ;  /* 0x000000060b067221 */ /* 0x001fe20000000000 */
[----:B-1----:R-:W-:-:S02]  /*57c0*/  FADD R12, R9, R12 ;  /* 0x0000000c090c7221 */ /* 0x002fc40000000000 */
[----:B------:R-:W-:-:S06]  /*57d0*/  UISETP.GE.U32.AND.EX UP0, UPT, UR9, URZ, UPT, UP0 ;  /* 0x0000003f0900728c */ /* 0x000fcc000bf06100 */
[----:B------:R-:W-:Y:S01]  /*57e0*/  PLOP3.LUT P0, PT, PT, PT, UP0, 0x80, 0x0 ;  /* 0x000000000000781c */ /* 0x000fe20003f0f008 */
[----:B--2---:R-:W-:-:S01]  /*57f0*/  FFMA R16, R8, R16, R6 ;  /* 0x0000001008107223 */ /* 0x004fc20000000006 */
[----:B---3--:R-:W-:-:S04]  /*5800*/  FFMA R14, R10, R14, R12 ;  /* 0x0000000e0a0e7223 */ /* 0x008fc8000000000c */
[----:B------:R0:W-:Y:S04]  /*5810*/  STL [R1+0x8], R16 ;  /* 0x0000081001007387 */ /* 0x0001e80000100800 */
[----:B------:R0:W-:Y:S04]  /*5820*/  STL [R1+0xc], R14 ;  /* 0x00000c0e01007387 */ /* 0x0001e80000100800 */
[----:B------:R0:W-:Y:S01]  /*5830*/  STL [R1], R101 ;  /* 0x0000006501007387 */ /* 0x0001e20000100800 */
[----:B------:R-:W-:Y:S02]  /*5840*/  ULEA UR7, UR25, UR7, 0x6 ;  /* 0x0000000719077291 */ /* 0x000fe4000f8e303f */
[----:B------:R-:W-:Y:S01]  /*5850*/  ULEA UR6, UR11, UR6, 0x6 ;  /* 0x000000060b067291 */ /* 0x000fe2000f8e303f */
[----:B------:R-:W-:-:S02]  /*5860*/  IMAD.MOV.U32 R8, RZ, RZ, R101 ;  /* 0x000000ffff087224 */ /* 0x000fc400078e0065 */
[--C-:B------:R-:W-:Y:S02]  /*5870*/  IMAD.MOV.U32 R6, RZ, RZ, R7.reuse ;  /* 0x000000ffff067224 */ /* 0x100fe400078e0007 */
[----:B------:R-:W-:Y:S01]  /*5880*/  IMAD.MOV.U32 R125, RZ, RZ, R7 ;  /* 0x000000ffff7d7224 */ /* 0x000fe200078e0007 */
[----:B------:R-:W-:Y:S02]  /*5890*/  WARPGROUP.DEPBAR.LE gsb0, 0x0 ;  /* 0x00008000000079c5 */ /* 0x000fe40000010000 */
[----:B0-----:R-:W-:Y:S05]  /*58a0*/  @!P0 BRA `(.L_x_1) ;  /* 0xffffffd400048947 */ /* 0x001fea000383ffff */
.L_x_0:
[----:B------:R-:W2:Y:S01]  /*58b0*/  LDL.LU R9, [R1+0x8] ;  /* 0x0000080001097983 */ /* 0x000ea20000300800 */
[----:B------:R-:W0:Y:S01]  /*58c0*/  S2R R122, SR_TID.X ;  /* 0x00000000007a7919 */ /* 0x000e220000002100 */
[----:B------:R-:W-:Y:S01]  /*58d0*/  FMUL R10, R83, 0.25 ;  /* 0x3e800000530a7820 */ /* 0x000fe20000400000 */
[----:B------:R-:W-:Y:S01]  /*58e0*/  FMUL R14, R73, 0.25 ;  /* 0x3e800000490e7820 */ /* 0x000fe20000400000 */
[----:B------:R-:W-:Y:S01]  /*58f0*/  FMUL R18, R25, 0.25 ;  /* 0x3e80000019127820 */ /* 0x000fe20000400000 */
[----:B------:R-:W3:Y:S01]  /*5900*/  LDL.LU R7, [R1+0xc] ;  /* 0x00000c0001077983 */ /* 0x000ee20000300800 */
[----:B------:R-:W-:Y:S01]  /*5910*/  FMUL R15, R24, 0.25 ;  /* 0x3e800000180f7820 */ /* 0x000fe20000400000 */
[----:B------:R-:W-:Y:S01]  /*5920*/  ULDC.64 UR4, c[0x0][0x270] ;  /* 0x00009c0000047ab9 */ /* 0x000fe20000000a00 */
[----:B------:R-:W1:Y:S01]  /*5930*/  S2R R120, SR_CTAID.X ;  /* 0x0000000000787919 */ /* 0x000e620000002500 */
[----:B------:R-:W-:Y:S01]  /*5940*/  UIMAD UR4, UR26, UR4, URZ ;  /* 0x000000041a0472a4 */ /* 0x000fe2000f8e023f */
[C---:B0-----:R-:W-:Y:S01]  /*5950*/  LOP3.LUT R12, R122.reuse, 0x7, RZ, 0xc0, !PT ;  /* 0x000000077a0c7812 */ /* 0x041fe200078ec0ff */
[C---:B------:R-:W-:Y:S01]  /*5960*/  IMAD.SHL.U32 R2, R122.reuse, 0x8, RZ ;  /* 0x000000087a027824 */ /* 0x040fe200078e00ff */
[C---:B------:R-:W-:Y:S01]  /*5970*/  LOP3.LUT R0, R122.reuse, 0x8, RZ, 0xc0, !PT ;  /* 0x000000087a007812 */ /* 0x040fe200078ec0ff */
[C---:B------:R-:W-:Y:S01]  /*5980*/  IMAD.SHL.U32 R3, R122.reuse, 0x4, RZ ;  /* 0x000000047a037824 */ /* 0x040fe200078e00ff */
[----:B------:R-:W-:Y:S01]  /*5990*/  LOP3.LUT R92, R122, 0x1ff, RZ, 0xc0, !PT ;  /* 0x000001ff7a5c7812 */ /* 0x000fe200078ec0ff */
[----:B------:R-:W-:Y:S01]  /*59a0*/  IMAD.SHL.U32 R4, R12, 0x10, RZ ;  /* 0x000000100c047824 */ /* 0x000fe200078e00ff */
[----:B------:R-:W-:-:S02]  /*59b0*/  LOP3.LUT R2, R2, 0xf80, RZ, 0xc0, !PT ;  /* 0x00000f8002027812 */ /* 0x000fc400078ec0ff */
[----:B------:R-:W-:Y:S02]  /*59c0*/  LEA R5, R0, UR27, 0x9 ;  /* 0x0000001b00057c11 */ /* 0x000fe4000f8e48ff */
[----:B------:R-:W-:Y:S02]  /*59d0*/  LOP3.LUT R11, R3, 0x3c0, RZ, 0xc0, !PT ;  /* 0x000003c0030b7812 */ /* 0x000fe400078ec0ff */
[----:B------:R-:W-:Y:S01]  /*59e0*/  IADD3 R2, R4, R5, R2 ;  /* 0x0000000504027210 */ /* 0x000fe20007ffe002 */
[----:B------:R-:W-:Y:S01]  /*59f0*/  FMUL R4, R87, 0.25 ;  /* 0x3e80000057047820 */ /* 0x000fe20000400000 */
[----:B------:R-:W-:Y:S02]  /*5a00*/  LEA R12, R12, UR27, 0x3 ;  /* 0x0000001b0c0c7c11 */ /* 0x000fe4000f8e18ff */
[----:B------:R-:W-:Y:S02]  /*5a10*/  LEA R92, R92, UR27, 0x4 ;  /* 0x0000001b5c5c7c11 */ /* 0x000fe4000f8e20ff */
[----:B-1----:R-:W-:Y:S01]  /*5a20*/  PRMT R120, R122, 0x6540, R120 ;  /* 0x000065407a787816 */ /* 0x002fe20000000078 */
[----:B------:R-:W-:-:S02]  /*5a30*/  IMAD.IADD R5, R11, 0x1, R12 ;  /* 0x000000010b057824 */ /* 0x000fc400078e020c */
[----:B------:R-:W-:Y:S01]  /*5a40*/  FMUL R12, R71, 0.25 ;  /* 0x3e800000470c7820 */ /* 0x000fe20000400000 */
[----:B------:R-:W-:Y:S02]  /*5a50*/  FMUL R11, R62, 0.25 ;  /* 0x3e8000003e0b7820 */ /* 0x000fe40000400000 */
[----:B------:R-:W-:Y:S01]  /*5a60*/  LEA.HI R0, R0, R5, RZ, 0x1f ;  /* 0x0000000500007211 */ /* 0x000fe200078ff8ff */
[----:B------:R-:W-:Y:S01]  /*5a70*/  BAR.SYNC.DEFER_BLOCKING 0x0 ;  /* 0x0000000000007b1d */ /* 0x000fe20000010000 */
[----:B--2---:R-:W-:Y:S02]  /*5a80*/  IMAD.MOV.U32 R3, RZ, RZ, R9 ;  /* 0x000000ffff037224 */ /* 0x004fe400078e0009 */
[----:B------:R-:W-:-:S03]  /*5a90*/  FMUL R9, R82, 0.25 ;  /* 0x3e80000052097820 */ /* 0x000fc60000400000 */
[C---:B------:R-:W-:Y:S02]  /*5aa0*/  FSETP.GT.AND P0, PT, |R3|.reuse, 8.50705917302346158658e+37, PT ;  /* 0x7e8000000300780b */ /* 0x040fe40003f04200 */
[----:B------:R-:W-:Y:S01]  /*5ab0*/  FSETP.GEU.AND P4, PT, |R3|, 1.175494350822287508e-38, PT ;  /* 0x008000000300780b */ /* 0x000fe20003f8e200 */
[----:B---3--:R-:W-:Y:S02]  /*5ac0*/  IMAD.MOV.U32 R13, RZ, RZ, R7 ;  /* 0x000000ffff0d7224 */ /* 0x008fe400078e0007 */
[----:B------:R-:W-:Y:S01]  /*5ad0*/  FMUL R7, R86, 0.25 ;  /* 0x3e80000056077820 */ /* 0x000fe20000400000 */
[----:B------:R-:W-:Y:S01]  /*5ae0*/  FSEL R87, R4, R87, P0 ;  /* 0x0000005704577208 */ /* 0x000fe20000000000 */
        /* <DEDUP_REMOVED lines=40> */
[----:B------:R-:W-:Y:S01]  /*5d70*/  IMAD.MOV.U32 R4, RZ, RZ, R13 ;  /* 0x000000ffff047224 */ /* 0x000fe200078e000d */
        /* <DEDUP_REMOVED lines=8> */
[----:B------:R-:W-:Y:S01]  /*5e00*/  FSETP.GT.AND P1, PT, |R4|, 8.50705917302346158658e+37, PT ;  /* 0x7e8000000400780b */ /* 0x000fe20003f24200 */
        /* <DEDUP_REMOVED lines=52> */
[----:B------:R-:W-:Y:S01]  /*6150*/  FMUL R7, R4, 8388608 ;  /* 0x4b00000004077820 */ /* 0x000fe20000400000 */
[----:B------:R-:W-:Y:S01]  /*6160*/  FSEL R26, R11, R26, P0 ;  /* 0x0000001a0b1a7208 */ /* 0x000fe20000000000 */
[----:B------:R-:W-:Y:S01]  /*6170*/  FMUL R11, R64, 0.25 ;  /* 0x3e800000400b7820 */ /* 0x000fe20000400000 */
[----:B------:R-:W-:Y:S01]  /*6180*/  FSEL R45, R12, R45, P1 ;  /* 0x0000002d0c2d7208 */ /* 0x000fe20000800000 */
[----:B------:R-:W-:Y:S01]  /*6190*/  FMUL R12, R37, 0.25 ;  /* 0x3e800000250c7820 */ /* 0x000fe20000400000 */
[----:B------:R-:W-:Y:S01]  /*61a0*/  FSETP.GEU.AND P2, PT, R4, 1.175494350822287508e-38, PT ;  /* 0x008000000400780b */ /* 0x000fe20003f4e000 */
[----:B------:R-:W-:Y:S01]  /*61b0*/  @!P4 FMUL R87, R87, 16777216 ;  /* 0x4b8000005757c820 */ /* 0x000fe20000400000 */
[----:B------:R-:W-:Y:S01]  /*61c0*/  FSEL R32, R9, R32, P1 ;  /* 0x0000002009207208 */ /* 0x000fe20000800000 */
[----:B------:R-:W-:Y:S01]  /*61d0*/  @!P4 FMUL R86, R86, 16777216 ;  /* 0x4b8000005656c820 */ /* 0x000fe20000400000 */
[----:B------:R-:W-:Y:S01]  /*61e0*/  FSEL R29, R10, R29, P1 ;  /* 0x0000001d0a1d7208 */ /* 0x000fe20000800000 */
[----:B------:R-:W-:Y:S01]  /*61f0*/  @!P4 FMUL R83, R83, 16777216 ;  /* 0x4b8000005353c820 */ /* 0x000fe20000400000 */
[----:B------:R-:W-:Y:S01]  /*6200*/  FSEL R10, R7, R4, !P2 ;  /* 0x00000004070a7208 */ /* 0x000fe20005000000 */
[----:B------:R-:W-:Y:S01]  /*6210*/  @!P4 FMUL R82, R82, 16777216 ;  /* 0x4b8000005252c820 */ /* 0x000fe20000400000 */
[----:B------:R-:W-:Y:S01]  /*6220*/  FSEL R9, RZ, -23, P2 ;  /* 0xc1b80000ff097808 */ /* 0x000fe20001000000 */
[----:B------:R-:W-:Y:S01]  /*6230*/  @!P4 FMUL R79, R79, 16777216 ;  /* 0x4b8000004f4fc820 */ /* 0x000fe20000400000 */
[----:B------:R-:W-:Y:S01]  /*6240*/  FSEL R64, R11, R64, P1 ;  /* 0x000000400b407208 */ /* 0x000fe20000800000 */
[----:B------:R-:W-:Y:S01]  /*6250*/  FMUL R11, R44, 0.25 ;  /* 0x3e8000002c0b7820 */ /* 0x000fe20000400000 */
[C---:B------:R-:W-:Y:S01]  /*6260*/  FSETP.GEU.AND P2, PT, |R4|.reuse, 1.175494350822287508e-38, PT ;  /* 0x008000000400780b */ /* 0x040fe20003f4e200 */
[----:B------:R-:W-:Y:S01]  /*6270*/  @P1 FMUL R4, R4, 0.25 ;  /* 0x3e80000004041820 */ /* 0x000fe20000400000 */
[----:B------:R-:W-:Y:S01]  /*6280*/  FSEL R37, R12, R37, P1 ;  /* 0x000000250c257208 */ /* 0x000fe20000800000 */
[C---:B------:R-:W-:Y:S01]  /*6290*/  FMUL R12, R3.reuse, 8388608 ;  /* 0x4b000000030c7820 */ /* 0x040fe20000400000 */
[----:B------:R-:W-:Y:S01]  /*62a0*/  FSETP.GEU.AND P3, PT, R3, 1.175494350822287508e-38, PT ;  /* 0x008000000300780b */ /* 0x000fe20003f6e000 */
[----:B------:R-:W-:Y:S01]  /*62b0*/  @!P4 FMUL R78, R78, 16777216 ;  /* 0x4b8000004e4ec820 */ /* 0x000fe20000400000 */
[----:B------:R-:W-:Y:S01]  /*62c0*/  FSEL R44, R11, R44, P1 ;  /* 0x0000002c0b2c7208 */ /* 0x000fe20000800000 */
[----:B------:R-:W-:Y:S01]  /*62d0*/  @!P4 FMUL R75, R75, 16777216 ;  /* 0x4b8000004b4bc820 */ /* 0x000fe20000400000 */
[----:B------:R-:W-:Y:S01]  /*62e0*/  FSEL R11, R12, R3, !P3 ;  /* 0x000000030c0b7208 */ /* 0x000fe20005800000 */
[----:B------:R-:W-:Y:S01]  /*62f0*/  @P0 FMUL R3, R3, 0.25 ;  /* 0x3e80000003030820 */ /* 0x000fe20000400000 */
[----:B------:R-:W-:Y:S01]  /*6300*/  FSEL R73, R14, R73, P1 ;  /* 0x000000490e497208 */ /* 0x000fe20000800000 */
[----:B------:R-:W-:Y:S01]  /*6310*/  FMUL R14, R53, 0.25 ;  /* 0x3e800000350e7820 */ /* 0x000fe20000400000 */
[----:B------:R-:W-:Y:S01]  /*6320*/  FSEL R28, R13, R28, P1 ;  /* 0x0000001c0d1c7208 */ /* 0x000fe20000800000 */
[----:B------:R-:W-:Y:S01]  /*6330*/  @!P4 FMUL R3, R3, 16777216 ;  /* 0x4b8000000303c820 */ /* 0x000fe20000400000 */
[----:B------:R-:W-:Y:S01]  /*6340*/  @!P2 FMUL R4, R4, 16777216 ;  /* 0x4b8000000404a820 */ /* 0x000fe20000400000 */
[----:B------:R-:W-:Y:S01]  /*6350*/  FSEL R25, R18, R25, P1 ;  /* 0x0000001912197208 */ /* 0x000fe20000800000 */
[----:B------:R-:W-:Y:S01]  /*6360*/  @!P4 FMUL R74, R74, 16777216 ;  /* 0x4b8000004a4ac820 */ /* 0x000fe20000400000 */
[----:B------:R-:W-:Y:S01]  /*6370*/  FSEL R53, R14, R53, P1 ;  /* 0x000000350e357208 */ /* 0x000fe20000800000 */
[----:B------:R-:W-:Y:S01]  /*6380*/  FMUL R14, R33, 0.25 ;  /* 0x3e800000210e7820 */ /* 0x000fe20000400000 */
[----:B------:R-:W0:Y:S01]  /*6390*/  MUFU.RCP R3, R3 ;  /* 0x0000000300037308 */ /* 0x000e220000001000 */
[----:B------:R-:W-:Y:S01]  /*63a0*/  FSEL R24, R15, R24, P1 ;  /* 0x000000180f187208 */ /* 0x000fe20000800000 */
[----:B------:R-:W-:Y:S01]  /*63b0*/  @!P4 FMUL R71, R71, 16777216 ;  /* 0x4b8000004747c820 */ /* 0x000fe20000400000 */
[----:B------:R-:W-:Y:S01]  /*63c0*/  @!P4 FMUL R70, R70, 16777216 ;  /* 0x4b8000004646c820 */ /* 0x000fe20000400000 */
[----:B------:R-:W-:Y:S01]  /*63d0*/  FSEL R33, R14, R33, P1 ;  /* 0x000000210e217208 */ /* 0x000fe20000800000 */
[----:B------:R-:W-:Y:S01]  /*63e0*/  @!P4 FMUL R67, R67, 16777216 ;  /* 0x4b8000004343c820 */ /* 0x000fe20000400000 */
[----:B------:R-:W-:Y:S01]  /*63f0*/  @!P4 FMUL R66, R66, 16777216 ;  /* 0x4b8000004242c820 */ /* 0x000fe20000400000 */
[----:B------:R-:W-:Y:S01]  /*6400*/  @!P4 FMUL R63, R63, 16777216 ;  /* 0x4b8000003f3fc820 */ /* 0x000fe20000400000 */
[----:B------:R-:W1:Y:S01]  /*6410*/  MUFU.RCP R4, R4 ;  /* 0x0000000400047308 */ /* 0x000e620000001000 */
[----:B------:R-:W-:Y:S01]  /*6420*/  @!P4 FMUL R62, R62, 16777216 ;  /* 0x4b8000003e3ec820 */ /* 0x000fe20000400000 */
        /* <DEDUP_REMOVED lines=50> */
[----:B------:R-:W-:-:S02]  /*6750*/  VIADD R7, R10, 0xc0cafb0d ;  /* 0xc0cafb0d0a077836 */ /* 0x000fc40000000000 */
[----:B0-----:R-:W-:Y:S01]  /*6760*/  FMUL R87, R3, R87 ;  /* 0x0000005703577220 */ /* 0x001fe20000400000 */
[----:B------:R-:W-:Y:S02]  /*6770*/  VIADD R12, R11, 0xc0cafb0d ;  /* 0xc0cafb0d0b0c7836 */ /* 0x000fe40000000000 */
[C---:B------:R-:W-:Y:S01]  /*6780*/  FMUL R86, R3.reuse, R86 ;  /* 0x0000005603567220 */ /* 0x040fe20000400000 */
        /* <DEDUP_REMOVED lines=29> */
[----:B------:R-:W-:Y:S01]  /*6960*/  FMUL R26, R3, R26 ;  /* 0x0000001a031a7220 */ /* 0x000fe20000400000 */
[C---:B-1----:R-:W-:Y:S01]  /*6970*/  FMUL R85, R4.reuse, R85 ;  /* 0x0000005504557220 */ /* 0x042fe20000400000 */
        /* <DEDUP_REMOVED lines=31> */
[----:B------:R-:W-:-:S02]  /*6b70*/  LOP3.LUT R7, R7, 0xff800000, RZ, 0xc0, !PT ;  /* 0xff80000007077812 */ /* 0x000fc400078ec0ff */
[----:B------:R-:W-:Y:S02]  /*6b80*/  LOP3.LUT R12, R12, 0xff800000, RZ, 0xc0, !PT ;  /* 0xff8000000c0c7812 */ /* 0x000fe400078ec0ff */
[----:B------:R-:W-:Y:S02]  /*6b90*/  F2FP.SATFINITE.E4M3.F32.PACK_AB_MERGE_C R24, R25, R24, RZ ;  /* 0x000000181918723e */ /* 0x000fe400048070ff */
[----:B------:R-:W-:Y:S02]  /*6ba0*/  F2FP.SATFINITE.E4M3.F32.PACK_AB_MERGE_C R28, R29, R28, RZ ;  /* 0x0000001c1d1c723e */ /* 0x000fe400048070ff */
[----:B------:R-:W-:Y:S02]  /*6bb0*/  F2FP.SATFINITE.E4M3.F32.PACK_AB_MERGE_C R33, R33, R4, RZ ;  /* 0x000000042121723e */ /* 0x000fe400048070ff */
[----:B------:R-:W-:Y:S02]  /*6bc0*/  F2FP.SATFINITE.E4M3.F32.PACK_AB_MERGE_C R26, R27, R26, RZ ;  /* 0x0000001a1b1a723e */ /* 0x000fe400048070ff */
[----:B------:R-:W-:-:S02]  /*6bd0*/  F2FP.SATFINITE.E4M3.F32.PACK_AB_MERGE_C R30, R31, R30, RZ ;  /* 0x0000001e1f1e723e */ /* 0x000fc400048070ff */
[----:B------:R-:W-:Y:S02]  /*6be0*/  F2FP.SATFINITE.E4M3.F32.PACK_AB_MERGE_C R34, R35, R34, RZ ;  /* 0x000000222322723e */ /* 0x000fe400048070ff */
[----:B------:R-:W-:Y:S02]  /*6bf0*/  FSEL R13, RZ, -23, P3 ;  /* 0xc1b80000ff0d7808 */ /* 0x000fe40001800000 */
[----:B------:R-:W-:Y:S01]  /*6c00*/  I2FP.F32.S32 R14, R7 ;  /* 0x00000007000e7245 */ /* 0x000fe20000201400 */
[----:B------:R-:W-:Y:S01]  /*6c10*/  IMAD.IADD R7, R10, 0x1, -R7 ;  /* 0x000000010a077824 */ /* 0x000fe200078e0a07 */
[----:B------:R-:W-:Y:S01]  /*6c20*/  I2FP.F32.S32 R16, R12 ;  /* 0x0000000c00107245 */ /* 0x000fe20000201400 */
[----:B------:R-:W-:Y:S01]  /*6c30*/  IMAD.IADD R12, R11, 0x1, -R12 ;  /* 0x000000010b0c7824 */ /* 0x000fe200078e0a0c */
[----:B------:R-:W-:Y:S01]  /*6c40*/  F2FP.SATFINITE.E4M3.F32.PACK_AB_MERGE_C R4, R37, R36, RZ ;  /* 0x000000242504723e */ /* 0x000fe200048070ff */
[----:B------:R-:W-:Y:S01]  /*6c50*/  FFMA.FTZ R9, R14, 1.1920928955078125e-07, R9 ;  /* 0x340000000e097823 */ /* 0x000fe20000010009 */
[----:B------:R-:W-:Y:S01]  /*6c60*/  F2FP.SATFINITE.E4M3.F32.PACK_AB_MERGE_C R39, R39, R38, RZ ;  /* 0x000000262727723e */ /* 0x000fe200048070ff */
[----:B------:R-:W-:Y:S01]  /*6c70*/  FFMA.FTZ R5, R16, 1.1920928955078125e-07, R13 ;  /* 0x3400000010057823 */ /* 0x000fe2000001000d */
[----:B------:R-:W-:Y:S01]  /*6c80*/  F2FP.SATFINITE.E4M3.F32.PACK_AB_MERGE_C R3, R3, R52, RZ ;  /* 0x000000340303723e */ /* 0x000fe200048070ff */
[----:B------:R-:W-:Y:S01]  /*6c90*/  FADD R7, R7, -1 ;  /* 0xbf80000007077421 */ /* 0x000fe20000000000 */
[----:B------:R-:W-:-:S02]  /*6ca0*/  LOP3.LUT R29, R24, 0xffff, RZ, 0xc0, !PT ;  /* 0x0000ffff181d7812 */ /* 0x000fc400078ec0ff */
[----:B------:R-:W-:Y:S02]  /*6cb0*/  LOP3.LUT R36, R33, 0xffff, RZ, 0xc0, !PT ;  /* 0x0000ffff21247812 */ /* 0x000fe400078ec0ff */
[----:B------:R-:W-:Y:S02]  /*6cc0*/  LOP3.LUT R32, R28, 0xffff, RZ, 0xc0, !PT ;  /* 0x0000ffff1c207812 */ /* 0x000fe400078ec0ff */
[----:B------:R-:W-:Y:S02]  /*6cd0*/  LOP3.LUT R35, R26, 0xffff, RZ, 0xc0, !PT ;  /* 0x0000ffff1a237812 */ /* 0x000fe400078ec0ff */
[----:B------:R-:W-:Y:S02]  /*6ce0*/  LOP3.LUT R52, R34, 0xffff, RZ, 0xc0, !PT ;  /* 0x0000ffff22347812 */ /* 0x000fe400078ec0ff */
[----:B------:R-:W-:Y:S02]  /*6cf0*/  LOP3.LUT R38, R30, 0xffff, RZ, 0xc0, !PT ;  /* 0x0000ffff1e267812 */ /* 0x000fe400078ec0ff */
[----:B------:R-:W-:-:S02]  /*6d00*/  F2FP.SATFINITE.E4M3.F32.PACK_AB_MERGE_C R40, R41, R40, RZ ;  /* 0x000000282928723e */ /* 0x000fc400048070ff */
[----:B------:R-:W-:Y:S02]  /*6d10*/  F2FP.SATFINITE.E4M3.F32.PACK_AB_MERGE_C R42, R43, R42, RZ ;  /* 0x0000002a2b2a723e */ /* 0x000fe400048070ff */
[----:B------:R-:W-:Y:S02]  /*6d20*/  F2FP.SATFINITE.E4M3.F32.PACK_AB_MERGE_C R44, R45, R44, RZ ;  /* 0x0000002c2d2c723e */ /* 0x000fe400048070ff */
[----:B------:R-:W-:Y:S02]  /*6d30*/  F2FP.SATFINITE.E4M3.F32.PACK_AB_MERGE_C R46, R47, R46, RZ ;  /* 0x0000002e2f2e723e */ /* 0x000fe400048070ff */
[----:B------:R-:W-:Y:S02]  /*6d40*/  F2FP.SATFINITE.E4M3.F32.PACK_AB_MERGE_C R48, R49, R48, RZ ;  /* 0x000000303130723e */ /* 0x000fe400048070ff */
[----:B------:R-:W-:Y:S02]  /*6d50*/  F2FP.SATFINITE.E4M3.F32.PACK_AB_MERGE_C R50, R51, R50, RZ ;  /* 0x000000323332723e */ /* 0x000fe400048070ff */
[----:B------:R-:W-:-:S02]  /*6d60*/  F2FP.SATFINITE.E4M3.F32.PACK_AB_MERGE_C R56, R57, R56, RZ ;  /* 0x000000383938723e */ /* 0x000fc400048070ff */
[----:B------:R-:W-:Y:S02]  /*6d70*/  F2FP.SATFINITE.E4M3.F32.PACK_AB_MERGE_C R23, R59, R58, RZ ;  /* 0x0000003a3b17723e */ /* 0x000fe400048070ff */
[----:B------:R-:W-:Y:S02]  /*6d80*/  F2FP.SATFINITE.E4M3.F32.PACK_AB_MERGE_C R60, R61, R60, RZ ;  /* 0x0000003c3d3c723e */ /* 0x000fe400048070ff */
[----:B------:R-:W-:Y:S02]  /*6d90*/  F2FP.SATFINITE.E4M3.F32.PACK_AB_MERGE_C R62, R63, R62, RZ ;  /* 0x0000003e3f3e723e */ /* 0x000fe400048070ff */
[----:B------:R-:W-:Y:S02]  /*6da0*/  F2FP.SATFINITE.E4M3.F32.PACK_AB_MERGE_C R64, R65, R64, RZ ;  /* 0x000000404140723e */ /* 0x000fe400048070ff */
[----:B------:R-:W-:Y:S02]  /*6db0*/  F2FP.SATFINITE.E4M3.F32.PACK_AB_MERGE_C R66, R67, R66, RZ ;  /* 0x000000424342723e */ /* 0x000fe400048070ff */
[----:B------:R-:W-:-:S02]  /*6dc0*/  PRMT R14, R36, 0x3340, R1 ;  /* 0x00003340240e7816 */ /* 0x000fc40000000001 */
[----:B------:R-:W-:Y:S02]  /*6dd0*/  PRMT R13, R29, 0x3340, R32 ;  /* 0x000033401d0d7816 */ /* 0x000fe40000000020 */
[----:B------:R-:W-:Y:S02]  /*6de0*/  PRMT R17, R52, 0x3340, R1 ;  /* 0x0000334034117816 */ /* 0x000fe40000000001 */
[----:B------:R-:W-:Y:S02]  /*6df0*/  PRMT R16, R35, 0x3340, R38 ;  /* 0x0000334023107816 */ /* 0x000fe40000000026 */
[----:B------:R-:W-:Y:S02]  /*6e00*/  LOP3.LUT R40, R40, 0xffff, RZ, 0xc0, !PT ;  /* 0x0000ffff28287812 */ /* 0x000fe400078ec0ff */
[----:B------:R-:W-:Y:S02]  /*6e10*/  LOP3.LUT R42, R42, 0xffff, RZ, 0xc0, !PT ;  /* 0x0000ffff2a2a7812 */ /* 0x000fe400078ec0ff */
[----:B------:R-:W-:-:S02]  /*6e20*/  LOP3.LUT R37, R44, 0xffff, RZ, 0xc0, !PT ;  /* 0x0000ffff2c257812 */ /* 0x000fc400078ec0ff */
[----:B------:R-:W-:Y:S02]  /*6e30*/  LOP3.LUT R43, R46, 0xffff, RZ, 0xc0, !PT ;  /* 0x0000ffff2e2b7812 */ /* 0x000fe400078ec0ff */
[----:B------:R-:W-:Y:S02]  /*6e40*/  LOP3.LUT R48, R48, 0xffff, RZ, 0xc0, !PT ;  /* 0x0000ffff30307812 */ /* 0x000fe400078ec0ff */
[----:B------:R-:W-:Y:S02]  /*6e50*/  LOP3.LUT R50, R50, 0xffff, RZ, 0xc0, !PT ;  /* 0x0000ffff32327812 */ /* 0x000fe400078ec0ff */
[----:B------:R-:W-:Y:S02]  /*6e60*/  LOP3.LUT R56, R56, 0xffff, RZ, 0xc0, !PT ;  /* 0x0000ffff38387812 */ /* 0x000fe400078ec0ff */
[----:B------:R-:W-:Y:S02]  /*6e70*/  LOP3.LUT R23, R23, 0xffff, RZ, 0xc0, !PT ;  /* 0x0000ffff17177812 */ /* 0x000fe400078ec0ff */
[----:B------:R-:W-:-:S02]  /*6e80*/  LOP3.LUT R45, R60, 0xffff, RZ, 0xc0, !PT ;  /* 0x0000ffff3c2d7812 */ /* 0x000fc400078ec0ff */
[----:B------:R-:W-:Y:S02]  /*6e90*/  LOP3.LUT R30, R62, 0xffff, RZ, 0xc0, !PT ;  /* 0x0000ffff3e1e7812 */ /* 0x000fe400078ec0ff */
[----:B------:R-:W-:Y:S02]  /*6ea0*/  LOP3.LUT R64, R64, 0xffff, RZ, 0xc0, !PT ;  /* 0x0000ffff40407812 */ /* 0x000fe400078ec0ff */
[----:B------:R-:W-:Y:S02]  /*6eb0*/  LOP3.LUT R28, R66, 0xffff, RZ, 0xc0, !PT ;  /* 0x0000ffff421c7812 */ /* 0x000fe400078ec0ff */
[----:B------:R-:W-:Y:S02]  /*6ec0*/  PRMT R13, R13, 0x5410, R14 ;  /* 0x000054100d0d7816 */ /* 0x000fe4000000000e */
[----:B------:R-:W-:Y:S02]  /*6ed0*/  F2FP.SATFINITE.E4M3.F32.PACK_AB_MERGE_C R27, R73, R72, RZ ;  /* 0x00000048491b723e */ /* 0x000fe400048070ff */
[----:B------:R-:W-:-:S02]  /*6ee0*/  F2FP.SATFINITE.E4M3.F32.PACK_AB_MERGE_C R15, R75, R74, RZ ;  /* 0x0000004a4b0f723e */ /* 0x000fc400048070ff */
[----:B------:R-:W-:Y:S02]  /*6ef0*/  F2FP.SATFINITE.E4M3.F32.PACK_AB_MERGE_C R76, R77, R76, RZ ;  /* 0x0000004c4d4c723e */ /* 0x000fe400048070ff */
[----:B------:R-:W-:Y:S02]  /*6f00*/  F2FP.SATFINITE.E4M3.F32.PACK_AB_MERGE_C R22, R79, R78, RZ ;  /* 0x0000004e4f16723e */ /* 0x000fe400048070ff */
[----:B------:R-:W-:Y:S02]  /*6f10*/  F2FP.SATFINITE.E4M3.F32.PACK_AB_MERGE_C R80, R81, R80, RZ ;  /* 0x000000505150723e */ /* 0x000fe400048070ff */
[----:B------:R-:W-:Y:S02]  /*6f20*/  F2FP.SATFINITE.E4M3.F32.PACK_AB_MERGE_C R20, R83, R82, RZ ;  /* 0x000000525314723e */ /* 0x000fe400048070ff */
[----:B------:R-:W-:Y:S02]  /*6f30*/  PRMT R14, R16, 0x5410, R17 ;  /* 0x00005410100e7816 */ /* 0x000fe40000000011 */
[----:B------:R-:W-:-:S02]  /*6f40*/  PRMT R16, R48, 0x3340, R1 ;  /* 0x0000334030107816 */ /* 0x000fc40000000001 */
[----:B------:R-:W-:Y:S02]  /*6f50*/  PRMT R17, R50, 0x3340, R1 ;  /* 0x0000334032117816 */ /* 0x000fe40000000001 */
[----:B------:R-:W-:Y:S02]  /*6f60*/  PRMT R19, R40, 0x3340, R37 ;  /* 0x0000334028137816 */ /* 0x000fe40000000025 */
[----:B------:R-:W-:Y:S02]  /*6f70*/  PRMT R18, R42, 0x3340, R43 ;  /* 0x000033402a127816 */ /* 0x000fe4000000002b */
[--C-:B------:R-:W-:Y:S02]  /*6f80*/  PRMT R24, R64, 0x3340, R1.reuse ;  /* 0x0000334040187816 */ /* 0x100fe40000000001 */
[----:B------:R-:W-:Y:S02]  /*6f90*/  PRMT R26, R28, 0x3340, R1 ;  /* 0x000033401c1a7816 */ /* 0x000fe40000000001 */
[----:B------:R-:W-:-:S02]  /*6fa0*/  PRMT R21, R56, 0x3340, R45 ;  /* 0x0000334038157816 */ /* 0x000fc4000000002d */
[----:B------:R-:W-:Y:S02]  /*6fb0*/  PRMT R25, R23, 0x3340, R30 ;  /* 0x0000334017197816 */ /* 0x000fe4000000001e */
[----:B------:R-:W-:Y:S02]  /*6fc0*/  LOP3.LUT R27, R27, 0xffff, RZ, 0xc0, !PT ;  /* 0x0000ffff1b1b7812 */ /* 0x000fe400078ec0ff */
[----:B------:R-:W-:Y:S02]  /*6fd0*/  LOP3.LUT R15, R15, 0xffff, RZ, 0xc0, !PT ;  /* 0x0000ffff0f0f7812 */ /* 0x000fe400078ec0ff */
[----:B------:R-:W-:Y:S02]  /*6fe0*/  LOP3.LUT R76, R76, 0xffff, RZ, 0xc0, !PT ;  /* 0x0000ffff4c4c7812 */ /* 0x000fe400078ec0ff */
[----:B------:R-:W-:Y:S02]  /*6ff0*/  LOP3.LUT R22, R22, 0xffff, RZ, 0xc0, !PT ;  /* 0x0000ffff16167812 */ /* 0x000fe400078ec0ff */
[----:B------:R-:W-:-:S02]  /*7000*/  LOP3.LUT R80, R80, 0xffff, RZ, 0xc0, !PT ;  /* 0x0000ffff50507812 */ /* 0x000fc400078ec0ff */
[----:B------:R-:W-:Y:S02]  /*7010*/  LOP3.LUT R20, R20, 0xffff, RZ, 0xc0, !PT ;  /* 0x0000ffff14147812 */ /* 0x000fe400078ec0ff */
[----:B------:R-:W-:Y:S02]  /*7020*/  PRMT R19, R19, 0x5410, R16 ;  /* 0x0000541013137816 */ /* 0x000fe40000000010 */
[----:B------:R-:W-:Y:S02]  /*7030*/  PRMT R18, R18, 0x5410, R17 ;  /* 0x0000541012127816 */ /* 0x000fe40000000011 */
[----:B------:R-:W-:Y:S02]  /*7040*/  PRMT R17, R21, 0x5410, R24 ;  /* 0x0000541015117816 */ /* 0x000fe40000000018 */
[----:B------:R-:W-:Y:S02]  /*7050*/  PRMT R16, R25, 0x5410, R26 ;  /* 0x0000541019107816 */ /* 0x000fe4000000001a */
[----:B------:R-:W-:-:S02]  /*7060*/  SHF.R.U32.HI R21, RZ, 0x8, R29 ;  /* 0x00000008ff157819 */ /* 0x000fc4000001161d */
[----:B------:R-:W-:Y:S02]  /*7070*/  SHF.R.U32.HI R24, RZ, 0x8, R32 ;  /* 0x00000008ff187819 */ /* 0x000fe40000011620 */
[----:B------:R-:W-:Y:S02]  /*7080*/  SHF.R.U32.HI R25, RZ, 0x8, R36 ;  /* 0x00000008ff197819 */ /* 0x000fe40000011624 */
[--C-:B------:R-:W-:Y:S02]  /*7090*/  PRMT R34, R80, 0x3340, R1.reuse ;  /* 0x0000334050227816 */ /* 0x100fe40000000001 */
[----:B------:R-:W-:Y:S02]  /*70a0*/  PRMT R36, R20, 0x3340, R1 ;  /* 0x0000334014247816 */ /* 0x000fe40000000001 */
[----:B------:R-:W-:Y:S02]  /*70b0*/  PRMT R29, R27, 0x3340, R76 ;  /* 0x000033401b1d7816 */ /* 0x000fe4000000004c */
[----:B------:R-:W-:-:S02]  /*70c0*/  PRMT R31, R15, 0x3340, R22 ;  /* 0x000033400f1f7816 */ /* 0x000fc40000000016 */
[----:B------:R-:W-:Y:S02]  /*70d0*/  LOP3.LUT R26, R24, 0xffff, RZ, 0xc0, !PT ;  /* 0x0000ffff181a7812 */ /* 0x000fe400078ec0ff */
[----:B------:R-:W-:Y:S02]  /*70e0*/  LOP3.LUT R32, R25, 0xffff, RZ, 0xc0, !PT ;  /* 0x0000ffff19207812 */ /* 0x000fe400078ec0ff */
[----:B------:R-:W-:Y:S02]  /*70f0*/  PRMT R25, R29, 0x5410, R34 ;  /* 0x000054101d197816 */ /* 0x000fe40000000022 */
[----:B------:R-:W-:Y:S02]  /*7100*/  PRMT R24, R31, 0x5410, R36 ;  /* 0x000054101f187816 */ /* 0x000fe40000000024 */
[----:B------:R-:W-:Y:S02]  /*7110*/  SHF.R.U32.HI R29, RZ, 0x8, R35 ;  /* 0x00000008ff1d7819 */ /* 0x000fe40000011623 */
[----:B------:R-:W-:-:S02]  /*7120*/  SHF.R.U32.HI R31, RZ, 0x8, R38 ;  /* 0x00000008ff1f7819 */ /* 0x000fc40000011626 */
[----:B------:R-:W-:Y:S02]  /*7130*/  SHF.R.U32.HI R35, RZ, 0x8, R48 ;  /* 0x00000008ff237819 */ /* 0x000fe40000011630 */
[----:B------:R-:W-:Y:S02]  /*7140*/  LOP3.LUT R31, R31, 0xffff, RZ, 0xc0, !PT ;  /* 0x0000ffff1f1f7812 */ /* 0x000fe400078ec0ff */
[----:B------:R-:W-:Y:S02]  /*7150*/  LOP3.LUT R36, R29, 0xffff, RZ, 0xc0, !PT ;  /* 0x0000ffff1d247812 */ /* 0x000fe400078ec0ff */
[----:B------:R-:W-:Y:S02]  /*7160*/  SHF.R.U32.HI R33, RZ, 0x8, R40 ;  /* 0x00000008ff217819 */ /* 0x000fe40000011628 */
[----:B------:R-:W-:Y:S02]  /*7170*/  LOP3.LUT R40, R35, 0xffff, RZ, 0xc0, !PT ;  /* 0x0000ffff23287812 */ /* 0x000fe400078ec0ff */
[----:B------:R-:W-:-:S02]  /*7180*/  PRMT R36, R36, 0x3340, R31 ;  /* 0x0000334024247816 */ /* 0x000fc4000000001f */
[----:B------:R-:W-:Y:S02]  /*7190*/  SHF.R.U32.HI R29, RZ, 0x8, R42 ;  /* 0x00000008ff1d7819 */ /* 0x000fe4000001162a */
[----:B------:R-:W-:Y:S02]  /*71a0*/  SHF.R.U32.HI R31, RZ, 0x8, R43 ;  /* 0x00000008ff1f7819 */ /* 0x000fe4000001162b */
[----:B------:R-:W-:Y:S02]  /*71b0*/  PRMT R41, R40, 0x3340, R1 ;  /* 0x0000334028297816 */ /* 0x000fe40000000001 */
[----:B------:R-:W-:Y:S02]  /*71c0*/  LOP3.LUT R31, R31, 0xffff, RZ, 0xc0, !PT ;  /* 0x0000ffff1f1f7812 */ /* 0x000fe400078ec0ff */
[----:B------:R-:W-:Y:S02]  /*71d0*/  LOP3.LUT R40, R29, 0xffff, RZ, 0xc0, !PT ;  /* 0x0000ffff1d287812 */ /* 0x000fe400078ec0ff */
[----:B------:R-:W-:-:S02]  /*71e0*/  SHF.R.U32.HI R23, RZ, 0x8, R23 ;  /* 0x00000008ff177819 */ /* 0x000fc40000011617 */
[----:B------:R-:W-:Y:S01]  /*71f0*/  PRMT R31, R40, 0x3340, R31 ;  /* 0x00003340281f7816 */ /* 0x000fe2000000001f */
[----:B------:R-:W-:Y:S01]  /*7200*/  IMAD.MOV.U32 R40, RZ, RZ, 0x3dc6b27f ;  /* 0x3dc6b27fff287424 */ /* 0x000fe200078e00ff */
[----:B------:R-:W-:Y:S01]  /*7210*/  LOP3.LUT R29, R23, 0xffff, RZ, 0xc0, !PT ;  /* 0x0000ffff171d7812 */ /* 0x000fe200078ec0ff */
[----:B------:R-:W-:Y:S01]  /*7220*/  FADD R23, R12, -1 ;  /* 0xbf8000000c177421 */ /* 0x000fe20000000000 */
[----:B------:R-:W-:Y:S01]  /*7230*/  SHF.R.U32.HI R28, RZ, 0x8, R28 ;  /* 0x00000008ff1c7819 */ /* 0x000fe2000001161c */
[----:B------:R-:W-:Y:S01]  /*7240*/  FFMA.FTZ R12, R7, R40, -0.16845393180847167969 ;  /* 0xbe2c7f30070c7423 */ /* 0x000fe20000010028 */
[----:B------:R-:W-:Y:S02]  /*7250*/  LOP3.LUT R21, R21, 0xffff, RZ, 0xc0, !PT ;  /* 0x0000ffff15157812 */ /* 0x000fe400078ec0ff */
[----:B------:R-:W-:Y:S01]  /*7260*/  SHF.R.U32.HI R35, RZ, 0x8, R64 ;  /* 0x00000008ff237819 */ /* 0x000fe20000011640 */
[----:B------:R-:W-:Y:S01]  /*7270*/  FFMA.FTZ R12, R7, R12, 0.1716887056827545166 ;  /* 0x3e2fcf2a070c7423 */ /* 0x000fe2000001000c */
[----:B------:R-:W-:-:S02]  /*7280*/  LOP3.LUT R28, R28, 0xffff, RZ, 0xc0, !PT ;  /* 0x0000ffff1c1c7812 */ /* 0x000fc400078ec0ff */
[----:B------:R-:W-:Y:S01]  /*7290*/  PRMT R21, R21, 0x3340, R26 ;  /* 0x0000334015157816 */ /* 0x000fe2000000001a */
[----:B------:R-:W-:Y:S01]  /*72a0*/  FFMA.FTZ R12, R7, R12, -0.17900948226451873779 ;  /* 0xbe374e43070c7423 */ /* 0x000fe2000001000c */
[--C-:B------:R-:W-:Y:S02]  /*72b0*/  PRMT R26, R32, 0x3340, R1.reuse ;  /* 0x00003340201a7816 */ /* 0x100fe40000000001 */
[----:B------:R-:W-:Y:S01]  /*72c0*/  LOP3.LUT R42, R35, 0xffff, RZ, 0xc0, !PT ;  /* 0x0000ffff232a7812 */ /* 0x000fe200078ec0ff */
[C---:B------:R-:W-:Y:S01]  /*72d0*/  FFMA.FTZ R12, R7.reuse, R12, 0.20512372255325317383 ;  /* 0x3e520bf4070c7423 */ /* 0x040fe2000001000c */
[----:B------:R-:W-:Y:S02]  /*72e0*/  SHF.R.U32.HI R32, RZ, 0x8, R52 ;  /* 0x00000008ff207819 */ /* 0x000fe40000011634 */
[----:B------:R-:W-:Y:S01]  /*72f0*/  PRMT R35, R28, 0x3340, R1 ;  /* 0x000033401c237816 */ /* 0x000fe20000000001 */
[----:B------:R-:W-:Y:S01]  /*7300*/  FFMA.FTZ R12, R7, R12, -0.24046532809734344482 ;  /* 0xbe763c8b070c7423 */ /* 0x000fe2000001000c */
[----:B------:R-:W-:Y:S01]  /*7310*/  FFMA.FTZ R28, R23, R40, -0.16845393180847167969 ;  /* 0xbe2c7f30171c7423 */ /* 0x000fe20000010028 */
[----:B------:R-:W-:-:S02]  /*7320*/  SHF.R.U32.HI R22, RZ, 0x8, R22 ;  /* 0x00000008ff167819 */ /* 0x000fc40000011616 */
[----:B------:R-:W-:Y:S01]  /*7330*/  FFMA.FTZ R12, R7, R12, 0.28857114911079406738 ;  /* 0x3e93bf99070c7423 */ /* 0x000fe2000001000c */
[----:B------:R-:W-:Y:S01]  /*7340*/  SHF.R.U32.HI R15, RZ, 0x8, R15 ;  /* 0x00000008ff0f7819 */ /* 0x000fe2000001160f */
[----:B------:R-:W-:Y:S01]  /*7350*/  FFMA.FTZ R28, R23, R28, 0.1716887056827545166 ;  /* 0x3e2fcf2a171c7423 */ /* 0x000fe2000001001c */
[----:B------:R-:W-:Y:S01]  /*7360*/  SHF.R.U32.HI R20, RZ, 0x8, R20 ;  /* 0x00000008ff147819 */ /* 0x000fe20000011614 */
[----:B------:R-:W-:Y:S01]  /*7370*/  FFMA.FTZ R12, R7, R12, -0.36067417263984680176 ;  /* 0xbeb8aa49070c7423 */ /* 0x000fe2000001000c */
[----:B------:R-:W-:Y:S01]  /*7380*/  LOP3.LUT R32, R32, 0xffff, RZ, 0xc0, !PT ;  /* 0x0000ffff20207812 */ /* 0x000fe200078ec0ff */
[----:B------:R-:W-:Y:S01]  /*7390*/  FFMA.FTZ R28, R23, R28, -0.17900948226451873779 ;  /* 0xbe374e43171c7423 */ /* 0x000fe2000001001c */
[----:B------:R-:W-:Y:S01]  /*73a0*/  LOP3.LUT R22, R22, 0xffff, RZ, 0xc0, !PT ;  /* 0x0000ffff16167812 */ /* 0x000fe200078ec0ff */
[----:B------:R-:W-:Y:S01]  /*73b0*/  FFMA.FTZ R12, R7, R12, 0.48089820146560668945 ;  /* 0x3ef6384a070c7423 */ /* 0x000fe2000001000c */
[----:B------:R-:W-:Y:S01]  /*73c0*/  LOP3.LUT R15, R15, 0xffff, RZ, 0xc0, !PT ;  /* 0x0000ffff0f0f7812 */ /* 0x000fe200078ec0ff */
[----:B------:R-:W-:Y:S01]  /*73d0*/  FFMA.FTZ R28, R23, R28, 0.20512372255325317383 ;  /* 0x3e520bf4171c7423 */ /* 0x000fe2000001001c */
[----:B------:R-:W-:Y:S01]  /*73e0*/  LOP3.LUT R20, R20, 0xffff, RZ, 0xc0, !PT ;  /* 0x0000ffff14147812 */ /* 0x000fe200078ec0ff */
[----:B------:R-:W-:Y:S01]  /*73f0*/  FFMA.FTZ R12, R7, R12, -0.72134751081466674805 ;  /* 0xbf38aa3b070c7423 */ /* 0x000fe2000001000c */
[----:B------:R-:W-:Y:S01]  /*7400*/  SHF.R.U32.HI R34, RZ, 0x8, R37 ;  /* 0x00000008ff227819 */ /* 0x000fe20000011625 */
[----:B------:R-:W-:Y:S01]  /*7410*/  FFMA.FTZ R28, R23, R28, -0.24046532809734344482 ;  /* 0xbe763c8b171c7423 */ /* 0x000fe2000001001c */
[--C-:B------:R-:W-:Y:S01]  /*7420*/  PRMT R37, R32, 0x3340, R1.reuse ;  /* 0x0000334020257816 */ /* 0x100fe20000000001 */
[----:B------:R-:W-:Y:S01]  /*7430*/  FMUL R12, R7, R12 ;  /* 0x0000000c070c7220 */ /* 0x000fe20000400000 */
[----:B------:R-:W-:Y:S01]  /*7440*/  PRMT R15, R15, 0x3340, R22 ;  /* 0x000033400f0f7816 */ /* 0x000fe20000000016 */
[----:B------:R-:W-:Y:S01]  /*7450*/  FFMA.FTZ R28, R23, R28, 0.28857114911079406738 ;  /* 0x3e93bf99171c7423 */ /* 0x000fe2000001001c */
[----:B------:R-:W-:Y:S01]  /*7460*/  PRMT R20, R20, 0x3340, R1 ;  /* 0x0000334014147816 */ /* 0x000fe20000000001 */
[----:B------:R-:W-:Y:S01]  /*7470*/  FMUL R12, R7, R12 ;  /* 0x0000000c070c7220 */ /* 0x000fe20000400000 */
[----:B------:R-:W-:Y:S01]  /*7480*/  LOP3.LUT R4, R4, 0xffff, RZ, 0xc0, !PT ;  /* 0x0000ffff04047812 */ /* 0x000fe200078ec0ff */
[----:B------:R-:W-:Y:S01]  /*7490*/  FFMA.FTZ R28, R23, R28, -0.36067417263984680176 ;  /* 0xbeb8aa49171c7423 */ /* 0x000fe2000001001c */
[----:B------:R-:W-:-:S02]  /*74a0*/  PRMT R21, R21, 0x5410, R26 ;  /* 0x0000541015157816 */ /* 0x000fc4000000001a */
[----:B------:R-:W-:Y:S01]  /*74b0*/  PRMT R36, R36, 0x5410, R37 ;  /* 0x0000541024247816 */ /* 0x000fe20000000025 */
[----:B------:R-:W-:Y:S01]  /*74c0*/  FFMA.FTZ R28, R23, R28, 0.48089820146560668945 ;  /* 0x3ef6384a171c7423 */ /* 0x000fe2000001001c */
[----:B------:R-:W-:Y:S02]  /*74d0*/  LOP3.LUT R39, R39, 0xffff, RZ, 0xc0, !PT ;  /* 0x0000ffff27277812 */ /* 0x000fe400078ec0ff */
[----:B------:R-:W-:Y:S01]  /*74e0*/  PRMT R26, R15, 0x5410, R20 ;  /* 0x000054100f1a7816 */ /* 0x000fe20000000014 */
[----:B------:R-:W-:Y:S01]  /*74f0*/  FFMA.FTZ R20, R7, 1.4426950216293334961, R12 ;  /* 0x3fb8aa3b07147823 */ /* 0x000fe2000001000c */
[--C-:B------:R-:W-:Y:S01]  /*7500*/  PRMT R12, R13, 0x4210, R4.reuse ;  /* 0x000042100d0c7816 */ /* 0x100fe20000000004 */
[----:B------:R-:W-:Y:S01]  /*7510*/  FFMA.FTZ R28, R23, R28, -0.72134751081466674805 ;  /* 0xbf38aa3b171c7423 */ /* 0x000fe2000001001c */
[----:B------:R-:W-:Y:S01]  /*7520*/  PRMT R13, R21, 0x5210, R4 ;  /* 0x00005210150d7816 */ /* 0x000fe20000000004 */
[----:B------:R-:W-:Y:S01]  /*7530*/  FADD R9, R9, R20 ;  /* 0x0000001409097221 */ /* 0x000fe20000000000 */
[--C-:B------:R-:W-:Y:S01]  /*7540*/  PRMT R14, R14, 0x4210, R39.reuse ;  /* 0x000042100e0e7816 */ /* 0x100fe20000000027 */
[----:B------:R-:W-:Y:S01]  /*7550*/  FMUL R28, R23, R28 ;  /* 0x0000001c171c7220 */ /* 0x000fe20000400000 */
[----:B------:R-:W-:-:S02]  /*7560*/  PRMT R15, R36, 0x5210, R39 ;  /* 0x00005210240f7816 */ /* 0x000fc40000000027 */
[----:B------:R-:W-:Y:S01]  /*7570*/  SHF.R.U32.HI R32, RZ, 0x8, R50 ;  /* 0x00000008ff207819 */ /* 0x000fe20000011632 */
[----:B------:R-:W-:Y:S01]  /*7580*/  FMUL R28, R23, R28 ;  /* 0x0000001c171c7220 */ /* 0x000fe20000400000 */
[----:B------:R-:W-:Y:S01]  /*7590*/  LOP3.LUT R34, R34, 0xffff, RZ, 0xc0, !PT ;  /* 0x0000ffff22227812 */ /* 0x000fe200078ec0ff */
[----:B------:R0:W-:Y:S01]  /*75a0*/  STSM.16.M88.4 [R2], R12 ;  /* 0x0000000c02007844 */ /* 0x0001e20000000200 */
[----:B------:R-:W-:Y:S01]  /*75b0*/  LOP3.LUT R33, R33, 0xffff, RZ, 0xc0, !PT ;  /* 0x0000ffff21217812 */ /* 0x000fe200078ec0ff */
[----:B------:R-:W-:Y:S01]  /*75c0*/  FFMA.FTZ R28, R23, 1.4426950216293334961, R28 ;  /* 0x3fb8aa3b171c7823 */ /* 0x000fe2000001001c */
[----:B------:R-:W-:Y:S01]  /*75d0*/  LOP3.LUT R32, R32, 0xffff, RZ, 0xc0, !PT ;  /* 0x0000ffff20207812 */ /* 0x000fe200078ec0ff */
[----:B------:R-:W-:Y:S01]  /*75e0*/  BAR.SYNC.DEFER_BLOCKING 0x0 ;  /* 0x0000000000007b1d */ /* 0x000fe20000010000 */
[----:B------:R-:W-:Y:S01]  /*75f0*/  F2FP.SATFINITE.E4M3.F32.PACK_AB_MERGE_C R54, R55, R54, RZ ;  /* 0x000000363736723e */ /* 0x000fe200048070ff */
[----:B------:R-:W-:Y:S01]  /*7600*/  FADD R7, R5, R28 ;  /* 0x0000001c05077221 */ /* 0x000fe20000000000 */
[----:B------:R-:W-:-:S02]  /*7610*/  PRMT R38, R33, 0x3340, R34 ;  /* 0x0000334021267816 */ /* 0x000fc40000000022 */
[----:B------:R-:W-:Y:S02]  /*7620*/  PRMT R32, R32, 0x3340, R1 ;  /* 0x0000334020207816 */ /* 0x000fe40000000001 */
[----:B------:R-:W-:Y:S02]  /*7630*/  LOP3.LUT R4, R3, 0xffff, RZ, 0xc0, !PT ;  /* 0x0000ffff03047812 */ /* 0x000fe400078ec0ff */
[----:B------:R-:W-:Y:S02]  /*7640*/  PRMT R41, R38, 0x5410, R41 ;  /* 0x0000541026297816 */ /* 0x000fe40000000029 */
[----:B------:R-:W-:Y:S02]  /*7650*/  PRMT R32, R31, 0x5410, R32 ;  /* 0x000054101f207816 */ /* 0x000fe40000000020 */
[----:B------:R-:W-:Y:S02]  /*7660*/  LOP3.LUT R3, R54, 0xffff, RZ, 0xc0, !PT ;  /* 0x0000ffff36037812 */ /* 0x000fe400078ec0ff */
[----:B0-----:R-:W-:-:S02]  /*7670*/  PRMT R12, R19, 0x4210, R4 ;  /* 0x00004210130c7816 */ /* 0x001fc40000000004 */
[----:B------:R-:W-:Y:S02]  /*7680*/  PRMT R13, R41, 0x5210, R4 ;  /* 0x00005210290d7816 */ /* 0x000fe40000000004 */
[--C-:B------:R-:W-:Y:S02]  /*7690*/  PRMT R14, R18, 0x4210, R3.reuse ;  /* 0x00004210120e7816 */ /* 0x100fe40000000003 */
[----:B------:R-:W-:Y:S02]  /*76a0*/  PRMT R15, R32, 0x5210, R3 ;  /* 0x00005210200f7816 */ /* 0x000fe40000000003 */
[----:B------:R-:W-:Y:S01]  /*76b0*/  SHF.R.U32.HI R33, RZ, 0x8, R56 ;  /* 0x00000008ff217819 */ /* 0x000fe20000011638 */
[----:B------:R-:W0:Y:S01]  /*76c0*/  LDS.128 R20, [R92] ;  /* 0x000000005c147984 */ /* 0x000e220000000c00 */
[----:B------:R-:W-:Y:S02]  /*76d0*/  SHF.R.U32.HI R34, RZ, 0x8, R45 ;  /* 0x00000008ff227819 */ /* 0x000fe4000001162d */
[----:B------:R-:W-:Y:S01]  /*76e0*/  SHF.R.U32.HI R30, RZ, 0x8, R30 ;  /* 0x00000008ff1e7819 */ /* 0x000fe2000001161e */
[----:B------:R-:W-:Y:S01]  /*76f0*/  BAR.SYNC.DEFER_BLOCKING 0x0 ;  /* 0x0000000000007b1d */ /* 0x000fe20000010000 */
[----:B------:R-:W-:-:S02]  /*7700*/  LOP3.LUT R34, R34, 0xffff, RZ, 0xc0, !PT ;  /* 0x0000ffff22227812 */ /* 0x000fc400078ec0ff */
[----:B------:R-:W-:Y:S02]  /*7710*/  LOP3.LUT R33, R33, 0xffff, RZ, 0xc0, !PT ;  /* 0x0000ffff21217812 */ /* 0x000fe400078ec0ff */
[----:B------:R-:W-:Y:S02]  /*7720*/  LOP3.LUT R30, R30, 0xffff, RZ, 0xc0, !PT ;  /* 0x0000ffff1e1e7812 */ /* 0x000fe400078ec0ff */
[----:B------:R-:W-:Y:S02]  /*7730*/  PRMT R33, R33, 0x3340, R34 ;  /* 0x0000334021217816 */ /* 0x000fe40000000022 */
[----:B------:R-:W-:Y:S02]  /*7740*/  PRMT R34, R29, 0x3340, R30 ;  /* 0x000033401d227816 */ /* 0x000fe4000000001e */
[----:B------:R-:W-:Y:S02]  /*7750*/  SHF.R.U32.HI R30, RZ, 0x8, R80 ;  /* 0x00000008ff1e7819 */ /* 0x000fe40000011650 */
[----:B------:R-:W-:Y:S01]  /*7760*/  F2FP.SATFINITE.E4M3.F32.PACK_AB_MERGE_C R69, R69, R68, RZ ;  /* 0x000000444545723e */ /* 0x000fe200048070ff */
[----:B------:R-:W1:Y:S01]  /*7770*/  LDC.64 R80, c[0x0][0x228] ;  /* 0x00008a00ff507b82 */ /* 0x000e620000000a00 */
[----:B------:R-:W-:-:S02]  /*7780*/  F2FP.SATFINITE.E4M3.F32.PACK_AB_MERGE_C R70, R71, R70, RZ ;  /* 0x000000464746723e */ /* 0x000fc400048070ff */
[----:B------:R-:W-:Y:S02]  /*7790*/  SHF.R.U32.HI R27, RZ, 0x8, R27 ;  /* 0x00000008ff1b7819 */ /* 0x000fe4000001161b */
[----:B------:R-:W-:Y:S02]  /*77a0*/  LOP3.LUT R30, R30, 0xffff, RZ, 0xc0, !PT ;  /* 0x0000ffff1e1e7812 */ /* 0x000fe400078ec0ff */
[----:B------:R-:W-:Y:S02]  /*77b0*/  LOP3.LUT R4, R69, 0xffff, RZ, 0xc0, !PT ;  /* 0x0000ffff45047812 */ /* 0x000fe400078ec0ff */
[----:B------:R-:W-:Y:S01]  /*77c0*/  LOP3.LUT R3, R70, 0xffff, RZ, 0xc0, !PT ;  /* 0x0000ffff46037812 */ /* 0x000fe200078ec0ff */
[----:B------:R-:W-:Y:S01]  /*77d0*/  STSM.16.M88.4 [R2], R12 ;  /* 0x0000000c02007844 */ /* 0x000fe20000000200 */
[----:B------:R-:W-:Y:S02]  /*77e0*/  LOP3.LUT R40, R27, 0xffff, RZ, 0xc0, !PT ;  /* 0x0000ffff1b287812 */ /* 0x000fe400078ec0ff */
[----:B------:R-:W-:Y:S01]  /*77f0*/  PRMT R27, R30, 0x3340, R1 ;  /* 0x000033401e1b7816 */ /* 0x000fe20000000001 */
[----:B------:R-:W-:Y:S01]  /*7800*/  BAR.SYNC.DEFER_BLOCKING 0x0 ;  /* 0x0000000000007b1d */ /* 0x000fe20000010000 */
[----:B------:R-:W-:-:S02]  /*7810*/  PRMT R28, R17, 0x4210, R4 ;  /* 0x00004210111c7816 */ /* 0x000fc40000000004 */
[----:B------:R-:W-:Y:S02]  /*7820*/  PRMT R30, R16, 0x4210, R3 ;  /* 0x00004210101e7816 */ /* 0x000fe40000000003 */
[----:B------:R-:W-:Y:S02]  /*7830*/  SHF.R.U32.HI R29, RZ, 0x8, R76 ;  /* 0x00000008ff1d7819 */ /* 0x000fe4000001164c */
[----:B------:R-:W-:Y:S02]  /*7840*/  PRMT R42, R42, 0x3340, R1 ;  /* 0x000033402a2a7816 */ /* 0x000fe40000000001 */
[----:B------:R-:W-:Y:S02]  /*7850*/  LOP3.LUT R29, R29, 0xffff, RZ, 0xc0, !PT ;  /* 0x0000ffff1d1d7812 */ /* 0x000fe400078ec0ff */
[----:B------:R-:W-:Y:S02]  /*7860*/  PRMT R34, R34, 0x5410, R35 ;  /* 0x0000541022227816 */ /* 0x000fe40000000023 */
[----:B------:R-:W-:-:S02]  /*7870*/  PRMT R40, R40, 0x3340, R29 ;  /* 0x0000334028287816 */ /* 0x000fc4000000001d */
[----:B------:R-:W-:Y:S02]  /*7880*/  PRMT R29, R33, 0x5410, R42 ;  /* 0x00005410211d7816 */ /* 0x000fe4000000002a */
[----:B------:R-:W-:Y:S02]  /*7890*/  PRMT R31, R34, 0x5210, R3 ;  /* 0x00005210221f7816 */ /* 0x000fe40000000003 */
[----:B------:R-:W-:Y:S02]  /*78a0*/  PRMT R29, R29, 0x5210, R4 ;  /* 0x000052101d1d7816 */ /* 0x000fe40000000004 */
[----:B------:R-:W-:Y:S01]  /*78b0*/  ISETP.GE.U32.AND P1, PT, R10, 0x7f800000, PT ;  /* 0x7f8000000a00780c */ /* 0x000fe20003f26070 */
[----:B------:R-:W2:Y:S01]  /*78c0*/  LDC R4, c[0x0][0x278] ;  /* 0x00009e00ff047b82 */ /* 0x000ea20000000800 */
[----:B------:R-:W-:Y:S01]  /*78d0*/  F2FP.SATFINITE.E4M3.F32.PACK_AB_MERGE_C R84, R85, R84, RZ ;  /* 0x000000545554723e */ /* 0x000fe200048070ff */
[----:B------:R-:W3:Y:S01]  /*78e0*/  LDS.128 R16, [R92] ;  /* 0x000000005c107984 */ /* 0x000ee20000000c00 */
[----:B------:R-:W-:-:S02]  /*78f0*/  F2FP.SATFINITE.E4M3.F32.PACK_AB_MERGE_C R86, R87, R86, RZ ;  /* 0x000000565756723e */ /* 0x000fc400048070ff */
[----:B------:R-:W-:-:S03]  /*7900*/  ISETP.GE.U32.AND P2, PT, R11, 0x7f800000, PT ;  /* 0x7f8000000b00780c */ /* 0x000fc60003f46070 */
[----:B------:R-:W-:Y:S01]  /*7910*/  BAR.SYNC.DEFER_BLOCKING 0x0 ;  /* 0x0000000000007b1d */ /* 0x000fe20000010000 */
[----:B------:R-:W-:Y:S02]  /*7920*/  PRMT R27, R40, 0x5410, R27 ;  /* 0x00005410281b7816 */ /* 0x000fe4000000001b */
[----:B------:R-:W-:Y:S02]  /*7930*/  LOP3.LUT R84, R84, 0xffff, RZ, 0xc0, !PT ;  /* 0x0000ffff54547812 */ /* 0x000fe400078ec0ff */
[----:B------:R-:W-:Y:S01]  /*7940*/  LOP3.LUT R3, R86, 0xffff, RZ, 0xc0, !PT ;  /* 0x0000ffff56037812 */ /* 0x000fe200078ec0ff */
[----:B------:R-:W-:Y:S01]  /*7950*/  @P1 IMAD.MOV.U32 R5, RZ, RZ, 0x7f800000 ;  /* 0x7f800000ff051424 */ /* 0x000fe200078e00ff */
[--C-:B------:R-:W-:Y:S02]  /*7960*/  PRMT R48, R25, 0x4210, R84.reuse ;  /* 0x0000421019307816 */ /* 0x100fe40000000054 */
[----:B------:R-:W-:Y:S01]  /*7970*/  PRMT R49, R27, 0x5210, R84 ;  /* 0x000052101b317816 */ /* 0x000fe20000000054 */
[----:B------:R-:W-:Y:S01]  /*7980*/  @P1 FFMA.FTZ R9, R10, R5, +INF ;  /* 0x7f8000000a091423 */ /* 0x000fe20000010005 */
[----:B------:R-:W-:-:S02]  /*7990*/  PRMT R50, R24, 0x4210, R3 ;  /* 0x0000421018327816 */ /* 0x000fc40000000003 */
[----:B------:R-:W-:Y:S01]  /*79a0*/  PRMT R51, R26, 0x5210, R3 ;  /* 0x000052101a337816 */ /* 0x000fe20000000003 */
[----:B------:R-:W-:Y:S01]  /*79b0*/  IMAD R3, R120, UR5, RZ ;  /* 0x0000000578037c24 */ /* 0x000fe2000f8e02ff */
[----:B------:R-:W-:Y:S01]  /*79c0*/  SHF.R.U32.HI R5, RZ, 0x8, R122 ;  /* 0x00000008ff057819 */ /* 0x000fe2000001167a */
[----:B------:R-:W-:Y:S01]  /*79d0*/  USHF.R.S32.HI UR5, URZ, 0x1f, UR4 ;  /* 0x0000001f3f057899 */ /* 0x000fe20008011404 */
[----:B------:R-:W-:Y:S01]  /*79e0*/  FSETP.NEU.AND P0, PT, R10, RZ, PT ;  /* 0x000000ff0a00720b */ /* 0x000fe20003f0d000 */
[----:B------:R-:W-:Y:S01]  /*79f0*/  @P2 IMAD.MOV.U32 R10, RZ, RZ, 0x7f800000 ;  /* 0x7f800000ff0a2424 */ /* 0x000fe200078e00ff */
[----:B------:R-:W-:Y:S02]  /*7a00*/  SGXT.U32 R5, R5, 0x1 ;  /* 0x000000010505781a */ /* 0x000fe40000000000 */
[----:B0-----:R-:W-:Y:S01]  /*7a10*/  PRMT R27, R23, 0x7773, RZ ;  /* 0x00007773171b7816 */ /* 0x001fe200000000ff */
[----:B------:R-:W-:Y:S01]  /*7a20*/  @P2 FFMA.FTZ R7, R11, R10, +INF ;  /* 0x7f8000000b072423 */ /* 0x000fe2000001000a */
[C---:B------:R-:W-:Y:S01]  /*7a30*/  PRMT R35, R23.reuse, 0x7772, RZ ;  /* 0x0000777217237816 */ /* 0x040fe200000000ff */
[----:B------:R0:W-:Y:S01]  /*7a40*/  STSM.16.M88.4 [R2], R28 ;  /* 0x0000001c02007844 */ /* 0x0001e20000000200 */
[----:B------:R-:W-:-:S02]  /*7a50*/  PRMT R43, R23, 0x7771, RZ ;  /* 0x00007771172b7816 */ /* 0x000fc400000000ff */
[C---:B------:R-:W-:Y:S01]  /*7a60*/  PRMT R41, R20.reuse, 0x7772, RZ ;  /* 0x0000777214297816 */ /* 0x040fe200000000ff */
[----:B------:R-:W-:Y:S01]  /*7a70*/  BAR.SYNC.DEFER_BLOCKING 0x0 ;  /* 0x0000000000007b1d */ /* 0x000fe20000010000 */
[C---:B------:R-:W-:Y:S02]  /*7a80*/  PRMT R33, R20.reuse, 0x7771, RZ ;  /* 0x0000777114217816 */ /* 0x040fe400000000ff */
[----:B------:R-:W-:Y:S02]  /*7a90*/  PRMT R55, R20, 0x7770, RZ ;  /* 0x0000777014377816 */ /* 0x000fe400000000ff */
[C---:B------:R-:W-:Y:S02]  /*7aa0*/  PRMT R39, R21.reuse, 0x7772, RZ ;  /* 0x0000777215277816 */ /* 0x040fe400000000ff */
[C---:B------:R-:W-:Y:S02]  /*7ab0*/  PRMT R47, R21.reuse, 0x7771, RZ ;  /* 0x00007771152f7816 */ /* 0x040fe400000000ff */
[----:B------:R-:W-:-:S02]  /*7ac0*/  PRMT R53, R21, 0x7770, RZ ;  /* 0x0000777015357816 */ /* 0x000fc400000000ff */
[----:B-1----:R-:W-:Y:S01]  /*7ad0*/  IADD3 R80, P2, P3, R3, UR4, R80 ;  /* 0x0000000403507c10 */ /* 0x002fe2000fb5e050 */
[----:B------:R-:W-:Y:S01]  /*7ae0*/  ULDC UR4, c[0x0][0x27c] ;  /* 0x00009f0000047ab9 */ /* 0x000fe20000000800 */
[----:B0-----:R-:W-:Y:S01]  /*7af0*/  PRMT R30, R20, 0x7773, RZ ;  /* 0x00007773141e7816 */ /* 0x001fe200000000ff */
[----:B------:R-:W-:Y:S01]  /*7b00*/  UIMAD UR4, UR26, UR4, URZ ;  /* 0x000000041a0472a4 */ /* 0x000fe2000f8e023f */
[----:B------:R-:W-:Y:S01]  /*7b10*/  PRMT R29, R21, 0x7773, RZ ;  /* 0x00007773151d7816 */ /* 0x000fe200000000ff */
[----:B--2---:R-:W-:Y:S01]  /*7b20*/  IMAD R21, R5, R4, RZ ;  /* 0x0000000405157224 */ /* 0x004fe200078e02ff */
[----:B------:R-:W-:Y:S01]  /*7b30*/  SHF.R.S32.HI R20, RZ, 0x1f, R3 ;  /* 0x0000001fff147819 */ /* 0x000fe20000011403 */
[----:B------:R-:W-:Y:S01]  /*7b40*/  USHF.L.U32 UR6, UR4, 0x2, URZ ;  /* 0x0000000204067899 */ /* 0x000fe2000800063f */
[C---:B---3--:R-:W-:Y:S02]  /*7b50*/  PRMT R93, R17.reuse, 0x7773, RZ ;  /* 0x00007773115d7816 */ /* 0x048fe400000000ff */
[----:B------:R-:W-:-:S02]  /*7b60*/  PRMT R100, R17, 0x7772, RZ ;  /* 0x0000777211647816 */ /* 0x000fc400000000ff */
[C---:B------:R-:W-:Y:S01]  /*7b70*/  PRMT R3, R17.reuse, 0x7771, RZ ;  /* 0x0000777111037816 */ /* 0x040fe200000000ff */
[----:B------:R-:W0:Y:S01]  /*7b80*/  LDS.128 R12, [R92] ;  /* 0x000000005c0c7984 */ /* 0x000e220000000c00 */
[----:B------:R-:W-:Y:S02]  /*7b90*/  PRMT R24, R17, 0x7770, RZ ;  /* 0x0000777011187816 */ /* 0x000fe400000000ff */
[C---:B------:R-:W-:Y:S01]  /*7ba0*/  PRMT R103, R18.reuse, 0x7773, RZ ;  /* 0x0000777312677816 */ /* 0x040fe200000000ff */
[----:B------:R-:W-:Y:S01]  /*7bb0*/  BAR.SYNC.DEFER_BLOCKING 0x0 ;  /* 0x0000000000007b1d */ /* 0x000fe20000010000 */
[C---:B------:R-:W-:Y:S02]  /*7bc0*/  PRMT R98, R18.reuse, 0x7772, RZ ;  /* 0x0000777212627816 */ /* 0x040fe400000000ff */
[C---:B------:R-:W-:Y:S02]  /*7bd0*/  PRMT R10, R18.reuse, 0x7771, RZ ;  /* 0x00007771120a7816 */ /* 0x040fe400000000ff */
[----:B------:R-:W-:-:S02]  /*7be0*/  PRMT R25, R18, 0x7770, RZ ;  /* 0x0000777012197816 */ /* 0x000fc400000000ff */
[----:B------:R-:W-:Y:S01]  /*7bf0*/  IADD3.X R81, R20, UR5, R81, P2, P3 ;  /* 0x0000000514517c10 */ /* 0x000fe200097e6451 */
[----:B------:R-:W-:Y:S01]  /*7c00*/  UIMAD.WIDE UR4, UR4, 0x4, URZ ;  /* 0x00000004040478a5 */ /* 0x000fe2000f8e023f */
[----:B------:R-:W-:Y:S02]  /*7c10*/  LEA.HI R31, R122, 0x6, RZ, 0x18 ;  /* 0x000000067a1f7811 */ /* 0x000fe400078fc0ff */
[----:B------:R-:W-:Y:S02]  /*7c20*/  IADD3 R18, P2, R21, R80, RZ ;  /* 0x0000005015127210 */ /* 0x000fe40007f5e0ff */
[----:B------:R-:W-:Y:S02]  /*7c30*/  FSETP.NEU.AND P1, PT, R11, RZ, PT ;  /* 0x000000ff0b00720b */ /* 0x000fe40003f2d000 */
[C---:B------:R-:W-:Y:S02]  /*7c40*/  PRMT R101, R19.reuse, 0x7773, RZ ;  /* 0x0000777313657816 */ /* 0x040fe400000000ff */
[----:B------:R-:W-:-:S02]  /*7c50*/  PRMT R96, R19, 0x7772, RZ ;  /* 0x0000777213607816 */ /* 0x000fc400000000ff */
[C---:B------:R-:W-:Y:S02]  /*7c60*/  PRMT R5, R19.reuse, 0x7771, RZ ;  /* 0x0000777113057816 */ /* 0x040fe400000000ff */
[----:B------:R-:W-:Y:S02]  /*7c70*/  PRMT R11, R19, 0x7770, RZ ;  /* 0x00007770130b7816 */ /* 0x000fe400000000ff */
[----:B------:R-:W-:Y:S01]  /*7c80*/  LEA.HI.X.SX32 R19, R21, R81, 0x1, P2 ;  /* 0x0000005115137211 */ /* 0x000fe200010f0eff */
[----:B------:R1:W-:Y:S01]  /*7c90*/  STSM.16.M88.4 [R2], R48 ;  /* 0x0000003002007844 */ /* 0x0003e20000000200 */
[C---:B------:R-:W-:Y:S02]  /*7ca0*/  PRMT R91, R16.reuse, 0x7773, RZ ;  /* 0x00007773105b7816 */ /* 0x040fe400000000ff */
[C---:B------:R-:W-:Y:S01]  /*7cb0*/  PRMT R102, R16.reuse, 0x7772, RZ ;  /* 0x0000777210667816 */ /* 0x040fe200000000ff */
[----:B------:R-:W-:Y:S01]  /*7cc0*/  BAR.SYNC.DEFER_BLOCKING 0x0 ;  /* 0x0000000000007b1d */ /* 0x000fe20000010000 */
[----:B------:R-:W-:-:S02]  /*7cd0*/  PRMT R26, R16, 0x7770, RZ ;  /* 0x00007770101a7816 */ /* 0x000fc400000000ff */
[C---:B------:R-:W-:Y:S02]  /*7ce0*/  PRMT R28, R22.reuse, 0x7773, RZ ;  /* 0x00007773161c7816 */ /* 0x040fe400000000ff */
[C---:B------:R-:W-:Y:S02]  /*7cf0*/  PRMT R37, R22.reuse, 0x7772, RZ ;  /* 0x0000777216257816 */ /* 0x040fe400000000ff */
[----:B------:R-:W-:Y:S02]  /*7d00*/  PRMT R45, R22, 0x7771, RZ ;  /* 0x00007771162d7816 */ /* 0x000fe400000000ff */
[C---:B0-----:R-:W-:Y:S02]  /*7d10*/  PRMT R113, R14.reuse, 0x7773, RZ ;  /* 0x000077730e717816 */ /* 0x041fe400000000ff */
[----:B------:R-:W-:Y:S02]  /*7d20*/  PRMT R115, R14, 0x7772, RZ ;  /* 0x000077720e737816 */ /* 0x000fe400000000ff */
[----:B-1----:R-:W-:-:S02]  /*7d30*/  PRMT R49, R23, 0x7770, RZ ;  /* 0x0000777017317816 */ /* 0x002fc400000000ff */
[----:B------:R-:W-:Y:S02]  /*7d40*/  LEA.HI R23, R122, 0x2, RZ, 0x18 ;  /* 0x000000027a177811 */ /* 0x000fe400078fc0ff */
[C---:B------:R-:W-:Y:S02]  /*7d50*/  PRMT R117, R14.reuse, 0x7771, RZ ;  /* 0x000077710e757816 */ /* 0x040fe400000000ff */
[----:B------:R-:W-:Y:S01]  /*7d60*/  PRMT R90, R14, 0x7770, RZ ;  /* 0x000077700e5a7816 */ /* 0x000fe200000000ff */
[-C--:B------:R-:W-:Y:S01]  /*7d70*/  IMAD R17, R23, R4.reuse, RZ ;  /* 0x0000000417117224 */ /* 0x080fe200078e02ff */
[----:B------:R-:W-:Y:S01]  /*7d80*/  PRMT R95, R12, 0x7773, RZ ;  /* 0x000077730c5f7816 */ /* 0x000fe200000000ff */
[----:B------:R-:W-:Y:S01]  /*7d90*/  IMAD R23, R4, 0x4, R21 ;  /* 0x0000000404177824 */ /* 0x000fe200078e0215 */
[C---:B------:R-:W-:Y:S01]  /*7da0*/  PRMT R97, R12.reuse, 0x7772, RZ ;  /* 0x000077720c617816 */ /* 0x040fe200000000ff */
[----:B------:R-:W-:Y:S01]  /*7db0*/  IMAD R14, R31, R4, RZ ;  /* 0x000000041f0e7224 */ /* 0x000fe200078e02ff */
[C---:B------:R-:W-:Y:S01]  /*7dc0*/  PRMT R99, R12.reuse, 0x7771, RZ ;  /* 0x000077710c637816 */ /* 0x040fe200000000ff */
[----:B------:R0:W-:Y:S01]  /*7dd0*/  STG.E.U8 desc[UR28][R18.64], R55 ;  /* 0x0000003712007986 */ /* 0x0001e2000c10111c */
[----:B------:R-:W-:-:S02]  /*7de0*/  PRMT R111, R12, 0x7770, RZ ;  /* 0x000077700c6f7816 */ /* 0x000fc400000000ff */
[C---:B------:R-:W-:Y:S02]  /*7df0*/  PRMT R121, R15.reuse, 0x7773, RZ ;  /* 0x000077730f797816 */ /* 0x040fe400000000ff */
[C---:B------:R-:W-:Y:S02]  /*7e00*/  PRMT R123, R15.reuse, 0x7772, RZ ;  /* 0x000077720f7b7816 */ /* 0x040fe400000000ff */
[C---:B------:R-:W-:Y:S02]  /*7e10*/  PRMT R125, R15.reuse, 0x7771, RZ ;  /* 0x000077710f7d7816 */ /* 0x040fe400000000ff */
[----:B------:R-:W-:Y:S01]  /*7e20*/  PRMT R94, R15, 0x7770, RZ ;  /* 0x000077700f5e7816 */ /* 0x000fe200000000ff */
[----:B------:R-:W-:Y:S01]  /*7e30*/  IMAD R15, R4, 0x4, R23 ;  /* 0x00000004040f7824 */ /* 0x000fe200078e0217 */
[----:B------:R-:W-:Y:S02]  /*7e40*/  IADD3 R12, P2, R23, R80, RZ ;  /* 0x00000050170c7210 */ /* 0x000fe40007f5e0ff */
[----:B------:R-:W-:-:S02]  /*7e50*/  LEA.HI R31, R122, 0xa, RZ, 0x18 ;  /* 0x0000000a7a1f7811 */ /* 0x000fc400078fc0ff */
[----:B------:R-:W-:Y:S02]  /*7e60*/  PRMT R2, R16, 0x7771, RZ ;  /* 0x0000777110027816 */ /* 0x000fe400000000ff */
[----:B------:R-:W-:Y:S01]  /*7e70*/  IADD3 R16, P3, R17, R80, RZ ;  /* 0x0000005011107210 */ /* 0x000fe20007f7e0ff */
[----:B------:R-:W-:Y:S01]  /*7e80*/  IMAD R31, R31, R4, RZ ;  /* 0x000000041f1f7224 */ /* 0x000fe200078e02ff */
[C---:B------:R-:W-:Y:S02]  /*7e90*/  PRMT R105, R13.reuse, 0x7773, RZ ;  /* 0x000077730d697816 */ /* 0x040fe400000000ff */
[C---:B------:R-:W-:Y:S02]  /*7ea0*/  PRMT R107, R13.reuse, 0x7772, RZ ;  /* 0x000077720d6b7816 */ /* 0x040fe400000000ff */
[C---:B------:R-:W-:Y:S02]  /*7eb0*/  PRMT R109, R13.reuse, 0x7771, RZ ;  /* 0x000077710d6d7816 */ /* 0x040fe400000000ff */
[----:B------:R-:W-:-:S02]  /*7ec0*/  PRMT R119, R13, 0x7770, RZ ;  /* 0x000077700d777816 */ /* 0x000fc400000000ff */
[----:B------:R-:W-:Y:S02]  /*7ed0*/  PRMT R51, R22, 0x7770, RZ ;  /* 0x0000777016337816 */ /* 0x000fe400000000ff */
[-C--:B------:R-:W-:Y:S02]  /*7ee0*/  LEA.HI.X.SX32 R13, R23, R81.reuse, 0x1, P2 ;  /* 0x00000051170d7211 */ /* 0x080fe400010f0eff */
[-C--:B------:R-:W-:Y:S02]  /*7ef0*/  IADD3 R22, P2, R15, R80.reuse, RZ ;  /* 0x000000500f167210 */ /* 0x080fe40007f5e0ff */
[-C--:B------:R-:W-:Y:S02]  /*7f00*/  LEA.HI.X.SX32 R17, R17, R81.reuse, 0x1, P3 ;  /* 0x0000005111117211 */ /* 0x080fe400018f0eff */
[----:B0-----:R-:W-:Y:S02]  /*7f10*/  LEA.HI R19, R122, 0xe, RZ, 0x18 ;  /* 0x0000000e7a137811 */ /* 0x001fe400078fc0ff */
[-C--:B------:R-:W-:Y:S01]  /*7f20*/  IADD3 R20, P3, R14, R80.reuse, RZ ;  /* 0x000000500e147210 */ /* 0x080fe20007f7e0ff */
[----:B------:R0:W-:Y:S01]  /*7f30*/  STG.E.U8 desc[UR28][R16.64], R53 ;  /* 0x0000003510007986 */ /* 0x0001e2000c10111c */
[-C--:B------:R-:W-:Y:S01]  /*7f40*/  LEA.HI.X.SX32 R23, R15, R81.reuse, 0x1, P2 ;  /* 0x000000510f177211 */ /* 0x080fe200010f0eff */
[----:B------:R-:W-:Y:S01]  /*7f50*/  IMAD R15, R4, 0x4, R15 ;  /* 0x00000004040f7824 */ /* 0x000fe200078e020f */
[----:B------:R-:W-:Y:S01]  /*7f60*/  IADD3 R18, P2, R31, R80, RZ ;  /* 0x000000501f127210 */ /* 0x000fe20007f5e0ff */
[----:B------:R1:W-:Y:S01]  /*7f70*/  STG.E.U8 desc[UR28][R12.64], R51 ;  /* 0x000000330c007986 */ /* 0x0003e2000c10111c */
[----:B------:R-:W-:-:S02]  /*7f80*/  LEA.HI.X.SX32 R21, R14, R81, 0x1, P3 ;  /* 0x000000510e157211 */ /* 0x000fc400018f0eff */
[----:B------:R-:W-:Y:S02]  /*7f90*/  IADD3 R14, P3, R15, R80, RZ ;  /* 0x000000500f0e7210 */ /* 0x000fe40007f7e0ff */
[C---:B------:R-:W-:Y:S01]  /*7fa0*/  LEA.HI R57, R122.reuse, 0x56, RZ, 0x18 ;  /* 0x000000567a397811 */ /* 0x040fe200078fc0ff */
[----:B------:R2:W-:Y:S01]  /*7fb0*/  STG.E.U8 desc[UR28][R20.64], R49 ;  /* 0x0000003114007986 */ /* 0x0005e2000c10111c */
[----:B------:R-:W-:Y:S01]  /*7fc0*/  LEA.HI R71, R122, 0x66, RZ, 0x18 ;  /* 0x000000667a477811 */ /* 0x000fe200078fc0ff */
[----:B0-----:R-:W-:Y:S01]  /*7fd0*/  IMAD R17, R19, R4, RZ ;  /* 0x0000000413117224 */ /* 0x001fe200078e02ff */
[-C--:B------:R-:W-:Y:S01]  /*7fe0*/  LEA.HI.X.SX32 R19, R31, R81.reuse, 0x1, P2 ;  /* 0x000000511f137211 */ /* 0x080fe200010f0eff */
[----:B------:R-:W-:Y:S01]  /*7ff0*/  IMAD R31, R4, 0x4, R15 ;  /* 0x00000004041f7824 */ /* 0x000fe200078e020f */
[----:B------:R0:W-:Y:S01]  /*8000*/  STG.E.U8 desc[UR28][R22.64], R33 ;  /* 0x0000002116007986 */ /* 0x0001e2000c10111c */
[----:B-1----:R-:W-:Y:S02]  /*8010*/  LEA.HI R13, R122, 0x12, RZ, 0x18 ;  /* 0x000000127a0d7811 */ /* 0x002fe400078fc0ff */
[----:B------:R-:W-:Y:S01]  /*8020*/  IADD3 R12, P2, R17, R80, RZ ;  /* 0x00000050110c7210 */ /* 0x000fe20007f5e0ff */
[----:B------:R1:W-:Y:S01]  /*8030*/  STG.E.U8 desc[UR28][R18.64], R47 ;  /* 0x0000002f12007986 */ /* 0x0003e2000c10111c */
[----:B------:R-:W-:-:S02]  /*8040*/  LEA.HI.X.SX32 R15, R15, R81, 0x1, P3 ;  /* 0x000000510f0f7211 */ /* 0x000fc400018f0eff */
[----:B------:R-:W-:Y:S01]  /*8050*/  IADD3 R16, P3, R31, R80, RZ ;  /* 0x000000501f107210 */ /* 0x000fe20007f7e0ff */
[----:B--2---:R-:W-:Y:S01]  /*8060*/  IMAD R21, R13, R4, RZ ;  /* 0x000000040d157224 */ /* 0x004fe200078e02ff */
[-C--:B------:R-:W-:Y:S01]  /*8070*/  LEA.HI.X.SX32 R13, R17, R81.reuse, 0x1, P2 ;  /* 0x00000051110d7211 */ /* 0x080fe200010f0eff */
[----:B------:R2:W-:Y:S01]  /*8080*/  STG.E.U8 desc[UR28][R14.64], R45 ;  /* 0x0000002d0e007986 */ /* 0x0005e2000c10111c */
[-C--:B------:R-:W-:Y:S01]  /*8090*/  LEA.HI.X.SX32 R17, R31, R81.reuse, 0x1, P3 ;  /* 0x000000511f117211 */ /* 0x080fe200018f0eff */
[----:B0-----:R-:W-:Y:S01]  /*80a0*/  IMAD R33, R4, 0x4, R31 ;  /* 0x0000000404217824 */ /* 0x001fe200078e021f */
[C---:B------:R-:W-:Y:S01]  /*80b0*/  LEA.HI R23, R122.reuse, 0x16, RZ, 0x18 ;  /* 0x000000167a177811 */ /* 0x040fe200078fc0ff */
[----:B------:R0:W-:Y:S01]  /*80c0*/  STG.E.U8 desc[UR28][R12.64], R43 ;  /* 0x0000002b0c007986 */ /* 0x0001e2000c10111c */
[-C--:B------:R-:W-:Y:S02]  /*80d0*/  IADD3 R20, P2, R21, R80.reuse, RZ ;  /* 0x0000005015147210 */ /* 0x080fe40007f5e0ff */
[----:B------:R-:W-:Y:S01]  /*80e0*/  IADD3 R22, P3, R33, R80, RZ ;  /* 0x0000005021167210 */ /* 0x000fe20007f7e0ff */
[-C--:B-1----:R-:W-:Y:S01]  /*80f0*/  IMAD R18, R23, R4.reuse, RZ ;  /* 0x0000000417127224 */ /* 0x082fe200078e02ff */
[----:B------:R-:W-:Y:S01]  /*8100*/  LEA.HI R19, R122, 0x1a, RZ, 0x18 ;  /* 0x0000001a7a137811 */ /* 0x000fe200078fc0ff */
[----:B------:R1:W-:Y:S01]  /*8110*/  STG.E.U8 desc[UR28][R16.64], R41 ;  /* 0x0000002910007986 */ /* 0x0003e2000c10111c */
[-C--:B------:R-:W-:Y:S01]  /*8120*/  LEA.HI.X.SX32 R23, R33, R81.reuse, 0x1, P3 ;  /* 0x0000005121177211 */ /* 0x080fe200018f0eff */
[----:B------:R-:W-:Y:S01]  /*8130*/  IMAD R33, R4, 0x4, R33 ;  /* 0x0000000404217824 */ /* 0x000fe200078e0221 */
[-C--:B------:R-:W-:Y:S01]  /*8140*/  LEA.HI.X.SX32 R21, R21, R81.reuse, 0x1, P2 ;  /* 0x0000005115157211 */ /* 0x080fe200010f0eff */
[----:B------:R-:W-:Y:S01]  /*8150*/  IMAD R19, R19, R4, RZ ;  /* 0x0000000413137224 */ /* 0x000fe200078e02ff */
[-C--:B--2---:R-:W-:Y:S01]  /*8160*/  IADD3 R14, P2, R18, R80.reuse, RZ ;  /* 0x00000050120e7210 */ /* 0x084fe20007f5e0ff */
[----:B------:R-:W-:Y:S01]  /*8170*/  IMAD R31, R4, 0x4, R33 ;  /* 0x00000004041f7824 */ /* 0x000fe200078e0221 */
[----:B0-----:R-:W-:Y:S01]  /*8180*/  IADD3 R12, P3, R33, R80, RZ ;  /* 0x00000050210c7210 */ /* 0x001fe20007f7e0ff */
[----:B------:R0:W-:Y:S01]  /*8190*/  STG.E.U8 desc[UR28][R20.64], R39 ;  /* 0x0000002714007986 */ /* 0x0001e2000c10111c */
[----:B------:R-:W-:-:S02]  /*81a0*/  LEA.HI.X.SX32 R15, R18, R81, 0x1, P2 ;  /* 0x00000051120f7211 */ /* 0x000fc400010f0eff */
[-C--:B------:R-:W-:Y:S01]  /*81b0*/  LEA.HI.X.SX32 R13, R33, R81.reuse, 0x1, P3 ;  /* 0x00000051210d7211 */ /* 0x080fe200018f0eff */
[----:B------:R2:W-:Y:S01]  /*81c0*/  STG.E.U8 desc[UR28][R22.64], R37 ;  /* 0x0000002516007986 */ /* 0x0005e2000c10111c */
[C---:B-1----:R-:W-:Y:S02]  /*81d0*/  LEA.HI R17, R122.reuse, 0x1e, RZ, 0x18 ;  /* 0x0000001e7a117811 */ /* 0x042fe400078fc0ff */
[-C--:B------:R-:W-:Y:S01]  /*81e0*/  IADD3 R16, P2, R19, R80.reuse, RZ ;  /* 0x0000005013107210 */ /* 0x080fe20007f5e0ff */
[----:B------:R1:W-:Y:S01]  /*81f0*/  STG.E.U8 desc[UR28][R14.64], R35 ;  /* 0x000000230e007986 */ /* 0x0003e2000c10111c */
[----:B------:R-:W-:Y:S02]  /*8200*/  IADD3 R18, P3, R31, R80, RZ ;  /* 0x000000501f127210 */ /* 0x000fe40007f7e0ff */
[----:B------:R-:W-:Y:S01]  /*8210*/  LEA.HI R33, R122, 0x26, RZ, 0x18 ;  /* 0x000000267a217811 */ /* 0x000fe200078fc0ff */
[----:B0-----:R-:W-:Y:S01]  /*8220*/  IMAD R21, R17, R4, RZ ;  /* 0x0000000411157224 */ /* 0x001fe200078e02ff */
[-C--:B------:R-:W-:Y:S01]  /*8230*/  LEA.HI.X.SX32 R17, R19, R81.reuse, 0x1, P2 ;  /* 0x0000005113117211 */ /* 0x080fe200010f0eff */
[----:B------:R0:W-:Y:S01]  /*8240*/  STG.E.U8 desc[UR28][R12.64], R30 ;  /* 0x0000001e0c007986 */ /* 0x0001e2000c10111c */
[----:B------:R-:W-:Y:S01]  /*8250*/  LEA.HI.X.SX32 R19, R31, R81, 0x1, P3 ;  /* 0x000000511f137211 */ /* 0x000fe200018f0eff */
[----:B------:R-:W-:Y:S01]  /*8260*/  IMAD R31, R4, 0x4, R31 ;  /* 0x00000004041f7824 */ /* 0x000fe200078e021f */
[----:B--2---:R-:W-:Y:S01]  /*8270*/  LEA.HI R23, R122, 0x22, RZ, 0x18 ;  /* 0x000000227a177811 */ /* 0x004fe200078fc0ff */
[----:B------:R2:W-:Y:S01]  /*8280*/  STG.E.U8 desc[UR28][R16.64], R29 ;  /* 0x0000001d10007986 */ /* 0x0005e2000c10111c */
[----:B------:R-:W-:-:S02]  /*8290*/  IADD3 R20, P2, R21, R80, RZ ;  /* 0x0000005015147210 */ /* 0x000fc40007f5e0ff */
[----:B------:R-:W-:Y:S01]  /*82a0*/  LEA.HI R41, R122, 0x36, RZ, 0x18 ;  /* 0x000000367a297811 */ /* 0x000fe200078fc0ff */
[----:B------:R-:W-:Y:S01]  /*82b0*/  IMAD R22, R23, R4, RZ ;  /* 0x0000000417167224 */ /* 0x000fe200078e02ff */
[-C--:B------:R-:W-:Y:S01]  /*82c0*/  LEA.HI.X.SX32 R21, R21, R81.reuse, 0x1, P2 ;  /* 0x0000005115157211 */ /* 0x080fe200010f0eff */
[----:B------:R-:W-:Y:S01]  /*82d0*/  IMAD R23, R4, 0x4, R31 ;  /* 0x0000000404177824 */ /* 0x000fe200078e021f */
[CC--:B-1----:R-:W-:Y:S01]  /*82e0*/  IADD3 R14, P2, R31.reuse, R80.reuse, RZ ;  /* 0x000000501f0e7210 */ /* 0x0c2fe20007f5e0ff */
[----:B------:R1:W-:Y:S01]  /*82f0*/  STG.E.U8 desc[UR28][R18.64], R28 ;  /* 0x0000001c12007986 */ /* 0x0003e2000c10111c */
[-C--:B0-----:R-:W-:Y:S02]  /*8300*/  IADD3 R12, P3, R22, R80.reuse, RZ ;  /* 0x00000050160c7210 */ /* 0x081fe40007f7e0ff */
[-C--:B------:R-:W-:Y:S01]  /*8310*/  LEA.HI.X.SX32 R15, R31, R81.reuse, 0x1, P2 ;  /* 0x000000511f0f7211 */ /* 0x080fe200010f0eff */
[C---:B--2---:R-:W-:Y:S01]  /*8320*/  IMAD R17, R4.reuse, 0x4, R23 ;  /* 0x0000000404117824 */ /* 0x044fe200078e0217 */
[----:B------:R-:W-:Y:S01]  /*8330*/  IADD3 R30, P2, R23, R80, RZ ;  /* 0x00000050171e7210 */ /* 0x000fe20007f5e0ff */
[----:B------:R-:W-:Y:S01]  /*8340*/  IMAD R16, R33, R4, RZ ;  /* 0x0000000421107224 */ /* 0x000fe200078e02ff */
[----:B------:R0:W-:Y:S01]  /*8350*/  STG.E.U8 desc[UR28][R20.64], R27 ;  /* 0x0000001b14007986 */ /* 0x0001e2000c10111c */
[----:B------:R-:W-:Y:S01]  /*8360*/  IMAD R33, R4, 0x4, R17 ;  /* 0x0000000404217824 */ /* 0x000fe200078e0211 */
[----:B------:R-:W-:-:S02]  /*8370*/  LEA.HI.X.SX32 R13, R22, R81, 0x1, P3 ;  /* 0x00000051160d7211 */ /* 0x000fc400018f0eff */
[-C--:B------:R-:W-:Y:S01]  /*8380*/  LEA.HI.X.SX32 R31, R23, R81.reuse, 0x1, P2 ;  /* 0x00000051171f7211 */ /* 0x080fe200010f0eff */
[----:B------:R2:W-:Y:S01]  /*8390*/  STG.E.U8 desc[UR28][R14.64], R26 ;  /* 0x0000001a0e007986 */ /* 0x0005e2000c10111c */
[----:B-1----:R-:W-:Y:S02]  /*83a0*/  IADD3 R18, P3, R16, R80, RZ ;  /* 0x0000005010127210 */ /* 0x002fe40007f7e0ff */
[----:B------:R-:W-:Y:S01]  /*83b0*/  LEA.HI R23, R122, 0x2a, RZ, 0x18 ;  /* 0x0000002a7a177811 */ /* 0x000fe200078fc0ff */
[----:B------:R1:W-:Y:S01]  /*83c0*/  STG.E.U8 desc[UR28][R12.64], R24 ;  /* 0x000000180c007986 */ /* 0x0003e2000c10111c */
[-C--:B------:R-:W-:Y:S01]  /*83d0*/  LEA.HI.X.SX32 R19, R16, R81.reuse, 0x1, P3 ;  /* 0x0000005110137211 */ /* 0x080fe200018f0eff */
[----:B0-----:R-:W-:Y:S02]  /*83e0*/  IMAD R21, R4, 0x4, R33 ;  /* 0x0000000404157824 */ /* 0x001fe400078e0221 */
[----:B------:R-:W-:Y:S01]  /*83f0*/  STG.E.U8 desc[UR28][R30.64], R25 ;  /* 0x000000191e007986 */ /* 0x000fe2000c10111c */
[----:B------:R-:W-:Y:S01]  /*8400*/  IMAD R16, R23, R4, RZ ;  /* 0x0000000417107224 */ /* 0x000fe200078e02ff */
[----:B------:R-:W-:Y:S01]  /*8410*/  LEA.HI R27, R122, 0x2e, RZ, 0x18 ;  /* 0x0000002e7a1b7811 */ /* 0x000fe200078fc0ff */
[----:B------:R-:W-:Y:S01]  /*8420*/  IMAD R29, R4, 0x4, R21 ;  /* 0x00000004041d7824 */ /* 0x000fe200078e0215 */
[C---:B--2---:R-:W-:Y:S01]  /*8430*/  IADD3 R14, P2, R17.reuse, R80, RZ ;  /* 0x00000050110e7210 */ /* 0x044fe20007f5e0ff */
[----:B------:R0:W-:Y:S01]  /*8440*/  STG.E.U8 desc[UR28][R18.64], R11 ;  /* 0x0000000b12007986 */ /* 0x0001e2000c10111c */
[----:B------:R-:W-:Y:S01]  /*8450*/  LEA.HI R45, R122, 0x3e, RZ, 0x18 ;  /* 0x0000003e7a2d7811 */ /* 0x000fe200078fc0ff */
[----:B------:R-:W-:Y:S01]  /*8460*/  IMAD R23, R4, 0x4, R29 ;  /* 0x0000000404177824 */ /* 0x000fe200078e021d */
[-C--:B------:R-:W-:Y:S01]  /*8470*/  LEA.HI.X.SX32 R15, R17, R81.reuse, 0x1, P2 ;  /* 0x00000051110f7211 */ /* 0x080fe200010f0eff */
[----:B------:R-:W-:Y:S01]  /*8480*/  IMAD R20, R27, R4, RZ ;  /* 0x000000041b147224 */ /* 0x000fe200078e02ff */
[-C--:B-1----:R-:W-:Y:S01]  /*8490*/  IADD3 R12, P3, R16, R80.reuse, RZ ;  /* 0x00000050100c7210 */ /* 0x082fe20007f7e0ff */
[----:B------:R-:W-:Y:S01]  /*84a0*/  IMAD R17, R4, 0x4, R23 ;  /* 0x0000000404117824 */ /* 0x000fe200078e0217 */
[-C--:B------:R-:W-:Y:S01]  /*84b0*/  IADD3 R32, P2, R33, R80.reuse, RZ ;  /* 0x0000005021207210 */ /* 0x080fe20007f5e0ff */
[----:B------:R1:W-:Y:S01]  /*84c0*/  STG.E.U8 desc[UR28][R14.64], R2 ;  /* 0x000000020e007986 */ /* 0x0003e2000c10111c */
[----:B------:R-:W-:Y:S01]  /*84d0*/  IADD3 R36, P4, R20, R80, RZ ;  /* 0x0000005014247210 */ /* 0x000fe20007f9e0ff */
[----:B------:R-:W-:Y:S01]  /*84e0*/  IMAD R26, R45, R4, RZ ;  /* 0x000000042d1a7224 */ /* 0x000fe200078e02ff */
[-C--:B------:R-:W-:Y:S01]  /*84f0*/  LEA.HI.X.SX32 R13, R16, R81.reuse, 0x1, P3 ;  /* 0x00000051100d7211 */ /* 0x080fe200018f0eff */
[----:B0-----:R-:W-:Y:S01]  /*8500*/  IMAD R19, R4, 0x4, R17 ;  /* 0x0000000404137824 */ /* 0x001fe200078e0211 */
[----:B------:R-:W-:-:S02]  /*8510*/  LEA.HI.X.SX32 R33, R33, R81, 0x1, P2 ;  /* 0x0000005121217211 */ /* 0x000fc400010f0eff */
[----:B------:R-:W-:Y:S01]  /*8520*/  LEA.HI.X.SX32 R37, R20, R81, 0x1, P4 ;  /* 0x0000005114257211 */ /* 0x000fe200020f0eff */
[----:B------:R-:W-:Y:S01]  /*8530*/  IMAD R25, R4, 0x4, R19 ;  /* 0x0000000404197824 */ /* 0x000fe200078e0213 */
[----:B------:R0:W-:Y:S01]  /*8540*/  STG.E.U8 desc[UR28][R12.64], R3 ;  /* 0x000000030c007986 */ /* 0x0001e2000c10111c */
[----:B------:R-:W-:Y:S02]  /*8550*/  LEA.HI R11, R122, 0x32, RZ, 0x18 ;  /* 0x000000327a0b7811 */ /* 0x000fe400078fc0ff */
[----:B------:R-:W-:Y:S01]  /*8560*/  IMAD R27, R4, 0x4, R25 ;  /* 0x00000004041b7824 */ /* 0x000fe200078e0219 */
[----:B------:R2:W-:Y:S01]  /*8570*/  STG.E.U8 desc[UR28][R32.64], R10 ;  /* 0x0000000a20007986 */ /* 0x0005e2000c10111c */
[----:B-1----:R-:W-:Y:S02]  /*8580*/  LEA.HI R15, R122, 0x3a, RZ, 0x18 ;  /* 0x0000003a7a0f7811 */ /* 0x002fe400078fc0ff */
[----:B------:R-:W-:Y:S01]  /*8590*/  IMAD R31, R4, 0x4, R27 ;  /* 0x00000004041f7824 */ /* 0x000fe200078e021b */
[----:B------:R1:W-:Y:S01]  /*85a0*/  STG.E.U8 desc[UR28][R36.64], R5 ;  /* 0x0000000524007986 */ /* 0x0003e2000c10111c */
[----:B------:R-:W-:-:S02]  /*85b0*/  LEA.HI R49, R122, 0x42, RZ, 0x18 ;  /* 0x000000427a317811 */ /* 0x000fc400078fc0ff */
[----:B------:R-:W-:Y:S01]  /*85c0*/  IMAD R35, R4, 0x4, R31 ;  /* 0x0000000404237824 */ /* 0x000fe200078e021f */
[C---:B0-----:R-:W-:Y:S01]  /*85d0*/  LEA.HI R13, R122.reuse, 0x46, RZ, 0x18 ;  /* 0x000000467a0d7811 */ /* 0x041fe200078fc0ff */
[-C--:B------:R-:W-:Y:S01]  /*85e0*/  IMAD R3, R11, R4.reuse, RZ ;  /* 0x000000040b037224 */ /* 0x080fe200078e02ff */
[----:B------:R-:W-:Y:S01]  /*85f0*/  LEA.HI R53, R122, 0x52, RZ, 0x18 ;  /* 0x000000527a357811 */ /* 0x000fe200078fc0ff */
[----:B------:R-:W-:Y:S01]  /*8600*/  IMAD R39, R4, 0x4, R35 ;  /* 0x0000000404277824 */ /* 0x000fe200078e0223 */
[C---:B--2---:R-:W-:Y:S01]  /*8610*/  LEA.HI R33, R122.reuse, 0x4a, RZ, 0x18 ;  /* 0x0000004a7a217811 */ /* 0x044fe200078fc0ff */
[-C--:B------:R-:W-:Y:S01]  /*8620*/  IMAD R11, R15, R4.reuse, RZ ;  /* 0x000000040f0b7224 */ /* 0x080fe200078e02ff */
[----:B------:R-:W-:Y:S01]  /*8630*/  LEA.HI R61, R122, 0x5a, RZ, 0x18 ;  /* 0x0000005a7a3d7811 */ /* 0x000fe200078fc0ff */
[----:B------:R-:W-:Y:S01]  /*8640*/  IMAD R43, R4, 0x4, R39 ;  /* 0x00000004042b7824 */ /* 0x000fe200078e0227 */
[C---:B-1----:R-:W-:Y:S01]  /*8650*/  LEA.HI R37, R122.reuse, 0x4e, RZ, 0x18 ;  /* 0x0000004e7a257811 */ /* 0x042fe200078fc0ff */
[-C--:B------:R-:W-:Y:S01]  /*8660*/  IMAD R5, R41, R4.reuse, RZ ;  /* 0x0000000429057224 */ /* 0x080fe200078e02ff */
[----:B------:R-:W-:Y:S01]  /*8670*/  LEA.HI R65, R122, 0x5e, RZ, 0x18 ;  /* 0x0000005e7a417811 */ /* 0x000fe200078fc0ff */
[----:B------:R-:W-:Y:S01]  /*8680*/  IMAD R47, R4, 0x4, R43 ;  /* 0x00000004042f7824 */ /* 0x000fe200078e022b */
[C---:B------:R-:W-:Y:S01]  /*8690*/  LEA.HI R69, R122.reuse, 0x62, RZ, 0x18 ;  /* 0x000000627a457811 */ /* 0x040fe200078fc0ff */
        /* <DEDUP_REMOVED lines=11> */
[----:B------:R-:W-:Y:S01]  /*8750*/  LEA.HI R85, R122, 0x7e, RZ, 0x18 ;  /* 0x0000007e7a557811 */ /* 0x000fe200078fc0ff */
[----:B------:R-:W-:Y:S01]  /*8760*/  IMAD R33, R37, R4, RZ ;  /* 0x0000000425217224 */ /* 0x000fe200078e02ff */
[-C--:B------:R-:W-:Y:S01]  /*8770*/  IADD3 R82, P4, R21, R80.reuse, RZ ;  /* 0x0000005015527210 */ /* 0x080fe20007f9e0ff */
[C---:B------:R-:W-:Y:S01]  /*8780*/  IMAD R63, R4.reuse, 0x4, R59 ;  /* 0x00000004043f7824 */ /* 0x040fe200078e023b */
[----:B------:R-:W-:Y:S01]  /*8790*/  IADD3 R84, P3, R3, R80, RZ ;  /* 0x0000005003547210 */ /* 0x000fe20007f7e0ff */
[----:B------:R-:W-:Y:S01]  /*87a0*/  IMAD R30, R49, R4, RZ ;  /* 0x00000004311e7224 */ /* 0x000fe200078e02ff */
[-C--:B------:R-:W-:Y:S01]  /*87b0*/  IADD3 R86, P6, R29, R80.reuse, RZ ;  /* 0x000000501d567210 */ /* 0x080fe20007fde0ff */
[C---:B------:R-:W-:Y:S01]  /*87c0*/  IMAD R67, R4.reuse, 0x4, R63 ;  /* 0x0000000404437824 */ /* 0x040fe200078e023f */
[----:B------:R-:W-:Y:S01]  /*87d0*/  IADD3 R88, P5, R5, R80, RZ ;  /* 0x0000005005587210 */ /* 0x000fe20007fbe0ff */
[----:B------:R-:W-:Y:S01]  /*87e0*/  IMAD R34, R13, R4, RZ ;  /* 0x000000040d227224 */ /* 0x000fe200078e02ff */
[----:B------:R-:W-:Y:S01]  /*87f0*/  IADD3 R2, P2, R23, R80, RZ ;  /* 0x0000005017027210 */ /* 0x000fe20007f5e0ff */
[C---:B------:R-:W-:Y:S01]  /*8800*/  IMAD R71, R4.reuse, 0x4, R67 ;  /* 0x0000000404477824 */ /* 0x040fe200078e0243 */
[-C--:B------:R-:W-:Y:S01]  /*8810*/  LEA.HI.X.SX32 R87, R29, R81.reuse, 0x1, P6 ;  /* 0x000000511d577211 */ /* 0x080fe200030f0eff */
[----:B------:R-:W-:Y:S01]  /*8820*/  IMAD R37, R53, R4, RZ ;  /* 0x0000000435257224 */ /* 0x000fe200078e02ff */
[-C--:B------:R-:W-:Y:S01]  /*8830*/  LEA.HI.X.SX32 R89, R5, R81.reuse, 0x1, P5 ;  /* 0x0000005105597211 */ /* 0x080fe200028f0eff */
[----:B------:R-:W-:Y:S01]  /*8840*/  IMAD R12, R4, 0x4, R71 ;  /* 0x00000004040c7824 */ /* 0x000fe200078e0247 */
[----:B------:R-:W-:Y:S01]  /*8850*/  IADD3 R16, P6, R26, R80, RZ ;  /* 0x000000501a107210 */ /* 0x000fe20007fde0ff */
[----:B------:R-:W-:Y:S01]  /*8860*/  IMAD R45, R61, R4, RZ ;  /* 0x000000043d2d7224 */ /* 0x000fe200078e02ff */
[----:B------:R-:W-:Y:S01]  /*8870*/  IADD3 R18, P5, R19, R80, RZ ;  /* 0x0000005013127210 */ /* 0x000fe20007fbe0ff */
[-C--:B------:R-:W-:Y:S01]  /*8880*/  IMAD R49, R65, R4.reuse, RZ ;  /* 0x0000000441317224 */ /* 0x080fe200078e02ff */
[----:B------:R-:W-:Y:S01]  /*8890*/  FSEL R9, R9, -INF , P0 ;  /* 0xff80000009097808 */ /* 0x000fe20000000000 */
[-C--:B------:R-:W-:Y:S01]  /*88a0*/  IMAD R53, R69, R4.reuse, RZ ;  /* 0x0000000445357224 */ /* 0x080fe200078e02ff */
[-C--:B------:R-:W-:Y:S01]  /*88b0*/  LEA.HI.X.SX32 R19, R19, R81.reuse, 0x1, P5 ;  /* 0x0000005113137211 */ /* 0x080fe200028f0eff */
[----:B------:R-:W-:Y:S01]  /*88c0*/  IMAD R13, R79, R4, RZ ;  /* 0x000000044f0d7224 */ /* 0x000fe200078e02ff */
[C---:B------:R-:W-:Y:S01]  /*88d0*/  IADD3 R28, P5, R38.reuse, R80, RZ ;  /* 0x00000050261c7210 */ /* 0x040fe20007fbe0ff */
[-C--:B------:R-:W-:Y:S01]  /*88e0*/  IMAD R14, R83, R4.reuse, RZ ;  /* 0x00000004530e7224 */ /* 0x080fe200078e02ff */
[-C--:B------:R-:W-:Y:S01]  /*88f0*/  LEA.HI.X.SX32 R83, R21, R81.reuse, 0x1, P4 ;  /* 0x0000005115537211 */ /* 0x080fe200020f0eff */
[-C--:B------:R-:W-:Y:S01]  /*8900*/  IMAD R61, R73, R4.reuse, RZ ;  /* 0x00000004493d7224 */ /* 0x080fe200078e02ff */
[-C--:B------:R-:W-:Y:S01]  /*8910*/  LEA.HI.X.SX32 R29, R38, R81.reuse, 0x1, P5 ;  /* 0x00000051261d7211 */ /* 0x080fe200028f0eff */
[----:B------:R-:W-:Y:S01]  /*8920*/  IMAD R65, R75, R4, RZ ;  /* 0x000000044b417224 */ /* 0x000fe200078e02ff */
[----:B------:R-:W-:Y:S01]  /*8930*/  IADD3 R38, P5, R39, R80, RZ ;  /* 0x0000005027267210 */ /* 0x000fe20007fbe0ff */
[-C--:B------:R-:W-:Y:S01]  /*8940*/  IMAD R69, R77, R4.reuse, RZ ;  /* 0x000000044d457224 */ /* 0x080fe200078e02ff */
[----:B------:R-:W-:Y:S01]  /*8950*/  STG.E.U8 desc[UR28][R82.64], R102 ;  /* 0x0000006652007986 */ /* 0x000fe2000c10111c */
[----:B------:R-:W-:Y:S01]  /*8960*/  IMAD R15, R85, R4, RZ ;  /* 0x00000004550f7224 */ /* 0x000fe200078e02ff */
[-C--:B------:R-:W-:Y:S01]  /*8970*/  LEA.HI.X.SX32 R85, R3, R81.reuse, 0x1, P3 ;  /* 0x0000005103557211 */ /* 0x080fe200018f0eff */
[----:B------:R-:W-:Y:S01]  /*8980*/  IMAD R79, R4, 0x4, R12 ;  /* 0x00000004044f7824 */ /* 0x000fe200078e020c */
[-C--:B------:R-:W-:Y:S01]  /*8990*/  IADD3 R4, P4, R11, R80.reuse, RZ ;  /* 0x000000500b047210 */ /* 0x080fe20007f9e0ff */
[----:B------:R-:W-:Y:S01]  /*89a0*/  FFMA R8, R9, 0.69314718246459960938, R8 ;  /* 0x3f31721809087823 */ /* 0x000fe20000000008 */
[----:B------:R-:W-:Y:S01]  /*89b0*/  IADD3 R10, P3, R17, R80, RZ ;  /* 0x00000050110a7210 */ /* 0x000fe20007f7e0ff */
[----:B------:R-:W-:Y:S01]  /*89c0*/  STG.E.U8 desc[UR28][R84.64], R100 ;  /* 0x0000006454007986 */ /* 0x000fe2000c10111c */
[----:B------:R-:W-:-:S02]  /*89d0*/  LEA.HI.X.SX32 R3, R23, R81, 0x1, P2 ;  /* 0x0000005117037211 */ /* 0x000fc400010f0eff */
[-C--:B------:R-:W-:Y:S01]  /*89e0*/  IADD3 R20, P2, R30, R80.reuse, RZ ;  /* 0x000000501e147210 */ /* 0x080fe20007f5e0ff */
[----:B------:R-:W-:Y:S01]  /*89f0*/  STG.E.U8 desc[UR28][R86.64], R98 ;  /* 0x0000006256007986 */ /* 0x000fe2000c10111c */
[-C--:B------:R-:W-:Y:S02]  /*8a00*/  LEA.HI.X.SX32 R5, R11, R81.reuse, 0x1, P4 ;  /* 0x000000510b057211 */ /* 0x080fe400020f0eff */
[-C--:B------:R-:W-:Y:S01]  /*8a10*/  LEA.HI.X.SX32 R11, R17, R81.reuse, 0x1, P3 ;  /* 0x00000051110b7211 */ /* 0x080fe200018f0eff */
[----:B------:R-:W-:Y:S01]  /*8a20*/  STG.E.U8 desc[UR28][R88.64], R96 ;  /* 0x0000006058007986 */ /* 0x000fe2000c10111c */
[-C--:B------:R-:W-:Y:S02]  /*8a30*/  IADD3 R22, P4, R25, R80.reuse, RZ ;  /* 0x0000005019167210 */ /* 0x080fe40007f9e0ff */
[----:B------:R-:W-:Y:S01]  /*8a40*/  LEA.HI.X.SX32 R17, R26, R81, 0x1, P6 ;  /* 0x000000511a117211 */ /* 0x000fe200030f0eff */
[----:B------:R0:W-:Y:S01]  /*8a50*/  STG.E.U8 desc[UR28][R2.64], R91 ;  /* 0x0000005b02007986 */ /* 0x0001e2000c10111c */
[----:B------:R-:W-:-:S02]  /*8a60*/  IADD3 R24, P3, R34, R80, RZ ;  /* 0x0000005022187210 */ /* 0x000fc40007f7e0ff */
[-C--:B------:R-:W-:Y:S01]  /*8a70*/  IADD3 R26, P6, R27, R80.reuse, RZ ;  /* 0x000000501b1a7210 */ /* 0x080fe20007fde0ff */
[----:B------:R1:W-:Y:S01]  /*8a80*/  STG.E.U8 desc[UR28][R4.64], R93 ;  /* 0x0000005d04007986 */ /* 0x0003e2000c10111c */
[-C--:B------:R-:W-:Y:S02]  /*8a90*/  LEA.HI.X.SX32 R21, R30, R81.reuse, 0x1, P2 ;  /* 0x000000511e157211 */ /* 0x080fe400010f0eff */
[-C--:B------:R-:W-:Y:S01]  /*8aa0*/  IADD3 R30, P2, R31, R80.reuse, RZ ;  /* 0x000000501f1e7210 */ /* 0x080fe20007f5e0ff */
[----:B------:R-:W-:Y:S01]  /*8ab0*/  STG.E.U8 desc[UR28][R10.64], R103 ;  /* 0x000000670a007986 */ /* 0x000fe2000c10111c */
[-C--:B------:R-:W-:Y:S02]  /*8ac0*/  LEA.HI.X.SX32 R23, R25, R81.reuse, 0x1, P4 ;  /* 0x0000005119177211 */ /* 0x080fe400020f0eff */
[-C--:B------:R-:W-:Y:S01]  /*8ad0*/  LEA.HI.X.SX32 R25, R34, R81.reuse, 0x1, P3 ;  /* 0x0000005122197211 */ /* 0x080fe200018f0eff */
[----:B------:R-:W-:Y:S01]  /*8ae0*/  STG.E.U8 desc[UR28][R16.64], R101 ;  /* 0x0000006510007986 */ /* 0x000fe2000c10111c */
[-C--:B------:R-:W-:Y:S01]  /*8af0*/  LEA.HI.X.SX32 R27, R27, R81.reuse, 0x1, P6 ;  /* 0x000000511b1b7211 */ /* 0x080fe200030f0eff */
[----:B0-----:R-:W-:Y:S01]  /*8b00*/  IMAD.SHL.U32 R2, R122, 0x2, RZ ;  /* 0x000000027a027824 */ /* 0x001fe200078e00ff */
[-C--:B------:R-:W-:Y:S01]  /*8b10*/  IADD3 R32, P4, R33, R80.reuse, RZ ;  /* 0x0000005021207210 */ /* 0x080fe20007f9e0ff */
[----:B------:R-:W-:Y:S01]  /*8b20*/  STG.E.U8 desc[UR28][R18.64], R111 ;  /* 0x0000006f12007986 */ /* 0x000fe2000c10111c */
[-C--:B------:R-:W-:Y:S01]  /*8b30*/  IADD3 R34, P3, R35, R80.reuse, RZ ;  /* 0x0000005023227210 */ /* 0x080fe20007f7e0ff */
[----:B-1----:R-:W-:Y:S01]  /*8b40*/  IMAD.HI R4, R120, 0x4, RZ ;  /* 0x0000000478047827 */ /* 0x002fe200078e02ff */
        /* <DEDUP_REMOVED lines=8> */
[-C--:B------:R-:W-:Y:S02]  /*8bd0*/  LEA.HI.X.SX32 R37, R37, R81.reuse, 0x1, P6 ;  /* 0x0000005125257211 */ /* 0x080fe400030f0eff */
[----:B------:R-:W-:Y:S01]  /*8be0*/  LEA.HI.X.SX32 R39, R39, R81, 0x1, P5 ;  /* 0x0000005127277211 */ /* 0x000fe200028f0eff */
[----:B------:R-:W-:Y:S01]  /*8bf0*/  STG.E.U8 desc[UR28][R26.64], R99 ;  /* 0x000000631a007986 */ /* 0x000fe2000c10111c */
[----:B------:R-:W-:-:S02]  /*8c00*/  IADD3 R42, P4, R43, R80, RZ ;  /* 0x000000502b2a7210 */ /* 0x000fc40007f9e0ff */
[-C--:B------:R-:W-:Y:S01]  /*8c10*/  IADD3 R44, P3, R45, R80.reuse, RZ ;  /* 0x000000502d2c7210 */ /* 0x080fe20007f7e0ff */
[----:B------:R-:W-:Y:S01]  /*8c20*/  STG.E.U8 desc[UR28][R28.64], R109 ;  /* 0x0000006d1c007986 */ /* 0x000fe2000c10111c */
[-C--:B------:R-:W-:Y:S02]  /*8c30*/  IADD3 R46, P6, R47, R80.reuse, RZ ;  /* 0x000000502f2e7210 */ /* 0x080fe40007fde0ff */
[-C--:B------:R-:W-:Y:S01]  /*8c40*/  IADD3 R48, P5, R49, R80.reuse, RZ ;  /* 0x0000005031307210 */ /* 0x080fe20007fbe0ff */
[----:B------:R-:W-:Y:S01]  /*8c50*/  STG.E.U8 desc[UR28][R30.64], R117 ;  /* 0x000000751e007986 */ /* 0x000fe2000c10111c */
[-C--:B------:R-:W-:Y:S02]  /*8c60*/  LEA.HI.X.SX32 R41, R41, R81.reuse, 0x1, P2 ;  /* 0x0000005129297211 */ /* 0x080fe400010f0eff */
[----:B------:R-:W-:Y:S01]  /*8c70*/  IADD3 R50, P2, R51, R80, RZ ;  /* 0x0000005033327210 */ /* 0x000fe20007f5e0ff */
[----:B------:R-:W-:Y:S01]  /*8c80*/  STG.E.U8 desc[UR28][R32.64], R125 ;  /* 0x0000007d20007986 */ /* 0x000fe2000c10111c */
[----:B------:R-:W-:-:S02]  /*8c90*/  LEA.HI.X.SX32 R43, R43, R81, 0x1, P4 ;  /* 0x000000512b2b7211 */ /* 0x000fc400020f0eff */
[-C--:B------:R-:W-:Y:S01]  /*8ca0*/  LEA.HI.X.SX32 R45, R45, R81.reuse, 0x1, P3 ;  /* 0x000000512d2d7211 */ /* 0x080fe200018f0eff */
[----:B------:R-:W-:Y:S01]  /*8cb0*/  STG.E.U8 desc[UR28][R34.64], R97 ;  /* 0x0000006122007986 */ /* 0x000fe2000c10111c */
[-C--:B------:R-:W-:Y:S02]  /*8cc0*/  LEA.HI.X.SX32 R47, R47, R81.reuse, 0x1, P6 ;  /* 0x000000512f2f7211 */ /* 0x080fe400030f0eff */
[----:B------:R-:W-:Y:S01]  /*8cd0*/  LEA.HI.X.SX32 R49, R49, R81, 0x1, P5 ;  /* 0x0000005131317211 */ /* 0x000fe200028f0eff */
[----:B------:R0:W-:Y:S01]  /*8ce0*/  STG.E.U8 desc[UR28][R36.64], R107 ;  /* 0x0000006b24007986 */ /* 0x0001e2000c10111c */
[-C--:B------:R-:W-:Y:S02]  /*8cf0*/  IADD3 R52, P4, R53, R80.reuse, RZ ;  /* 0x0000005035347210 */ /* 0x080fe40007f9e0ff */
[-C--:B------:R-:W-:Y:S01]  /*8d00*/  IADD3 R54, P3, R55, R80.reuse, RZ ;  /* 0x0000005037367210 */ /* 0x080fe20007f7e0ff */
[----:B------:R-:W-:Y:S01]  /*8d10*/  STG.E.U8 desc[UR28][R38.64], R115 ;  /* 0x0000007326007986 */ /* 0x000fe2000c10111c */
[----:B------:R-:W-:-:S02]  /*8d20*/  IADD3 R56, P6, R57, R80, RZ ;  /* 0x0000005039387210 */ /* 0x000fc40007fde0ff */
[-C--:B------:R-:W-:Y:S01]  /*8d30*/  IADD3 R58, P5, R59, R80.reuse, RZ ;  /* 0x000000503b3a7210 */ /* 0x080fe20007fbe0ff */
[----:B------:R-:W-:Y:S01]  /*8d40*/  STG.E.U8 desc[UR28][R40.64], R123 ;  /* 0x0000007b28007986 */ /* 0x000fe2000c10111c */
[-C--:B------:R-:W-:Y:S02]  /*8d50*/  LEA.HI.X.SX32 R51, R51, R81.reuse, 0x1, P2 ;  /* 0x0000005133337211 */ /* 0x080fe400010f0eff */
[----:B------:R-:W-:Y:S01]  /*8d60*/  IADD3 R60, P2, R61, R80, RZ ;  /* 0x000000503d3c7210 */ /* 0x000fe20007f5e0ff */
[----:B------:R-:W-:Y:S01]  /*8d70*/  STG.E.U8 desc[UR28][R42.64], R95 ;  /* 0x0000005f2a007986 */ /* 0x000fe2000c10111c */
[-C--:B------:R-:W-:Y:S01]  /*8d80*/  LEA.HI.X.SX32 R53, R53, R81.reuse, 0x1, P4 ;  /* 0x0000005135357211 */ /* 0x080fe200020f0eff */
[----:B0-----:R-:W0:Y:S01]  /*8d90*/  LDC.64 R36, c[0x0][0x230] ;  /* 0x00008c00ff247b82 */ /* 0x001e220000000a00 */
[-C--:B------:R-:W-:Y:S01]  /*8da0*/  LEA.HI.X.SX32 R55, R55, R81.reuse, 0x1, P3 ;  /* 0x0000005137377211 */ /* 0x080fe200018f0eff */
[----:B------:R-:W-:Y:S01]  /*8db0*/  STG.E.U8 desc[UR28][R44.64], R105 ;  /* 0x000000692c007986 */ /* 0x000fe2000c10111c */
[----:B------:R-:W-:-:S02]  /*8dc0*/  LEA.HI.X.SX32 R57, R57, R81, 0x1, P6 ;  /* 0x0000005139397211 */ /* 0x000fc400030f0eff */
[-C--:B------:R-:W-:Y:S01]  /*8dd0*/  LEA.HI.X.SX32 R59, R59, R81.reuse, 0x1, P5 ;  /* 0x000000513b3b7211 */ /* 0x080fe200028f0eff */
[----:B------:R-:W-:Y:S01]  /*8de0*/  STG.E.U8 desc[UR28][R46.64], R113 ;  /* 0x000000712e007986 */ /* 0x000fe2000c10111c */
[-C--:B------:R-:W-:Y:S02]  /*8df0*/  IADD3 R62, P4, R63, R80.reuse, RZ ;  /* 0x000000503f3e7210 */ /* 0x080fe40007f9e0ff */
[-C--:B------:R-:W-:Y:S01]  /*8e00*/  IADD3 R64, P3, R65, R80.reuse, RZ ;  /* 0x0000005041407210 */ /* 0x080fe20007f7e0ff */
[----:B------:R-:W-:Y:S01]  /*8e10*/  STG.E.U8 desc[UR28][R48.64], R121 ;  /* 0x0000007930007986 */ /* 0x000fe2000c10111c */
[-C--:B------:R-:W-:Y:S02]  /*8e20*/  IADD3 R66, P6, R67, R80.reuse, RZ ;  /* 0x0000005043427210 */ /* 0x080fe40007fde0ff */
[----:B------:R-:W-:Y:S02]  /*8e30*/  IADD3 R68, P5, R69, R80, RZ ;  /* 0x0000005045447210 */ /* 0x000fe40007fbe0ff */
[----:B------:R-:W-:-:S02]  /*8e40*/  LEA.HI.X.SX32 R61, R61, R81, 0x1, P2 ;  /* 0x000000513d3d7211 */ /* 0x000fc400010f0eff */
[-C--:B------:R-:W-:Y:S02]  /*8e50*/  IADD3 R70, P2, R71, R80.reuse, RZ ;  /* 0x0000005047467210 */ /* 0x080fe40007f5e0ff */
[-C--:B------:R-:W-:Y:S02]  /*8e60*/  LEA.HI.X.SX32 R63, R63, R81.reuse, 0x1, P4 ;  /* 0x000000513f3f7211 */ /* 0x080fe400020f0eff */
[-C--:B------:R-:W-:Y:S02]  /*8e70*/  LEA.HI.X.SX32 R65, R65, R81.reuse, 0x1, P3 ;  /* 0x0000005141417211 */ /* 0x080fe400018f0eff */
[-C--:B------:R-:W-:Y:S02]  /*8e80*/  LEA.HI.X.SX32 R67, R67, R81.reuse, 0x1, P6 ;  /* 0x0000005143437211 */ /* 0x080fe400030f0eff */
[----:B------:R-:W-:Y:S02]  /*8e90*/  LEA.HI.X.SX32 R69, R69, R81, 0x1, P5 ;  /* 0x0000005145457211 */ /* 0x000fe400028f0eff */
[----:B------:R-:W-:-:S02]  /*8ea0*/  IADD3 R72, P4, R13, R80, RZ ;  /* 0x000000500d487210 */ /* 0x000fc40007f9e0ff */
[-C--:B------:R-:W-:Y:S02]  /*8eb0*/  IADD3 R74, P3, R12, R80.reuse, RZ ;  /* 0x000000500c4a7210 */ /* 0x080fe40007f7e0ff */
[-C--:B------:R-:W-:Y:S02]  /*8ec0*/  IADD3 R76, P6, R14, R80.reuse, RZ ;  /* 0x000000500e4c7210 */ /* 0x080fe40007fde0ff */
[-C--:B------:R-:W-:Y:S02]  /*8ed0*/  IADD3 R78, P5, R79, R80.reuse, RZ ;  /* 0x000000504f4e7210 */ /* 0x080fe40007fbe0ff */
[-C--:B------:R-:W-:Y:S02]  /*8ee0*/  LEA.HI.X.SX32 R71, R71, R81.reuse, 0x1, P2 ;  /* 0x0000005147477211 */ /* 0x080fe400010f0eff */
[----:B------:R-:W-:Y:S02]  /*8ef0*/  IADD3 R80, P2, R15, R80, RZ ;  /* 0x000000500f507210 */ /* 0x000fe40007f5e0ff */
[----:B------:R-:W-:-:S02]  /*8f00*/  LEA.HI.X.SX32 R73, R13, R81, 0x1, P4 ;  /* 0x000000510d497211 */ /* 0x000fc400020f0eff */
[-C--:B------:R-:W-:Y:S02]  /*8f10*/  LEA.HI.X.SX32 R75, R12, R81.reuse, 0x1, P3 ;  /* 0x000000510c4b7211 */ /* 0x080fe400018f0eff */
[-C--:B------:R-:W-:Y:S02]  /*8f20*/  LEA.HI.X.SX32 R77, R14, R81.reuse, 0x1, P6 ;  /* 0x000000510e4d7211 */ /* 0x080fe400030f0eff */
[-C--:B------:R-:W-:Y:S02]  /*8f30*/  LEA.HI.X.SX32 R79, R79, R81.reuse, 0x1, P5 ;  /* 0x000000514f4f7211 */ /* 0x080fe400028f0eff */
[----:B------:R-:W-:Y:S02]  /*8f40*/  LEA.HI.X.SX32 R81, R15, R81, 0x1, P2 ;  /* 0x000000510f517211 */ /* 0x000fe400010f0eff */
[----:B------:R-:W1:Y:S01]  /*8f50*/  LDS.128 R12, [R92] ;  /* 0x000000005c0c7984 */ /* 0x000e620000000c00 */
[----:B------:R-:W-:Y:S02]  /*8f60*/  FSEL R7, R7, -INF , P1 ;  /* 0xff80000007077808 */ /* 0x000fe40000800000 */
[----:B------:R-:W-:-:S03]  /*8f70*/  LOP3.LUT P2, RZ, R122, 0x100, RZ, 0xc0, !PT ;  /* 0x000001007aff7812 */ /* 0x000fc6000784c0ff */
[----:B------:R-:W-:Y:S01]  /*8f80*/  FFMA R9, R7, 0.69314718246459960938, R6 ;  /* 0x3f31721807097823 */ /* 0x000fe20000000006 */
[----:B------:R-:W-:Y:S02]  /*8f90*/  LOP3.LUT R6, R2, 0x3f8, RZ, 0xc0, !PT ;  /* 0x000003f802067812 */ /* 0x000fe400078ec0ff */
[----:B-1----:R-:W-:Y:S02]  /*8fa0*/  PRMT R83, R12, 0x7770, RZ ;  /* 0x000077700c537816 */ /* 0x002fe400000000ff */
[C---:B------:R-:W-:Y:S02]  /*8fb0*/  PRMT R11, R13.reuse, 0x7773, RZ ;  /* 0x000077730d0b7816 */ /* 0x040fe400000000ff */
[C---:B------:R-:W-:Y:S01]  /*8fc0*/  PRMT R21, R13.reuse, 0x7772, RZ ;  /* 0x000077720d157816 */ /* 0x040fe200000000ff */
[----:B------:R-:W-:Y:S01]  /*8fd0*/  STG.E.U8 desc[UR28][R50.64], R83 ;  /* 0x0000005332007986 */ /* 0x000fe2000c10111c */
[C---:B------:R-:W-:Y:S02]  /*8fe0*/  PRMT R29, R13.reuse, 0x7771, RZ ;  /* 0x000077710d1d7816 */ /* 0x040fe400000000ff */
[----:B------:R-:W-:-:S02]  /*8ff0*/  PRMT R35, R13, 0x7770, RZ ;  /* 0x000077700d237816 */ /* 0x000fc400000000ff */
[----:B------:R-:W-:Y:S02]  /*9000*/  PRMT R33, R14, 0x7770, RZ ;  /* 0x000077700e217816 */ /* 0x000fe400000000ff */
[C---:B------:R-:W-:Y:S01]  /*9010*/  PRMT R5, R15.reuse, 0x7773, RZ ;  /* 0x000077730f057816 */ /* 0x040fe200000000ff */
[----:B------:R-:W-:Y:S01]  /*9020*/  STG.E.U8 desc[UR28][R52.64], R35 ;  /* 0x0000002334007986 */ /* 0x000fe2000c10111c */
[C---:B------:R-:W-:Y:S02]  /*9030*/  PRMT R13, R15.reuse, 0x7772, RZ ;  /* 0x000077720f0d7816 */ /* 0x040fe400000000ff */
[C---:B------:R-:W-:Y:S01]  /*9040*/  PRMT R25, R15.reuse, 0x7771, RZ ;  /* 0x000077710f197816 */ /* 0x040fe200000000ff */
[----:B------:R-:W-:Y:S01]  /*9050*/  STG.E.U8 desc[UR28][R54.64], R33 ;  /* 0x0000002136007986 */ /* 0x000fe2000c10111c */
[----:B------:R-:W-:Y:S02]  /*9060*/  PRMT R15, R15, 0x7770, RZ ;  /* 0x000077700f0f7816 */ /* 0x000fe400000000ff */
[----:B------:R-:W-:-:S02]  /*9070*/  PRMT R31, R12, 0x7771, RZ ;  /* 0x000077710c1f7816 */ /* 0x000fc400000000ff */
[----:B------:R-:W-:Y:S01]  /*9080*/  PRMT R27, R14, 0x7771, RZ ;  /* 0x000077710e1b7816 */ /* 0x000fe200000000ff */
[----:B------:R-:W-:Y:S01]  /*9090*/  STG.E.U8 desc[UR28][R56.64], R15 ;  /* 0x0000000f38007986 */ /* 0x000fe2000c10111c */
[----:B------:R-:W-:Y:S02]  /*90a0*/  PRMT R23, R12, 0x7772, RZ ;  /* 0x000077720c177816 */ /* 0x000fe400000000ff */
[----:B------:R-:W-:Y:S01]  /*90b0*/  PRMT R19, R14, 0x7772, RZ ;  /* 0x000077720e137816 */ /* 0x000fe200000000ff */
[----:B------:R-:W-:Y:S01]  /*90c0*/  STG.E.U8 desc[UR28][R58.64], R31 ;  /* 0x0000001f3a007986 */ /* 0x000fe2000c10111c */
[----:B------:R-:W-:Y:S02]  /*90d0*/  PRMT R17, R12, 0x7773, RZ ;  /* 0x000077730c117816 */ /* 0x000fe400000000ff */
[----:B------:R-:W-:Y:S01]  /*90e0*/  PRMT R3, R14, 0x7773, RZ ;  /* 0x000077730e037816 */ /* 0x000fe200000000ff */
[----:B------:R-:W-:Y:S04]  /*90f0*/  STG.E.U8 desc[UR28][R60.64], R29 ;  /* 0x0000001d3c007986 */ /* 0x000fe8000c10111c */
        /* <DEDUP_REMOVED lines=8> */
[----:B------:R1:W-:Y:S04]  /*9180*/  STG.E.U8 desc[UR28][R78.64], R3 ;  /* 0x000000034e007986 */ /* 0x0003e8000c10111c */
[----:B------:R2:W-:Y:S01]  /*9190*/  STG.E.U8 desc[UR28][R80.64], R5 ;  /* 0x0000000550007986 */ /* 0x0005e2000c10111c */
[----:B------:R-:W-:Y:S01]  /*91a0*/  BAR.SYNC.DEFER_BLOCKING 0x0 ;  /* 0x0000000000007b1d */ /* 0x000fe20000010000 */
[----:B-1----:R-:W-:-:S05]  /*91b0*/  IMAD.SHL.U32 R3, R120, 0x4, RZ ;  /* 0x0000000478037824 */ /* 0x002fca00078e00ff */
[----:B0-----:R-:W-:-:S04]  /*91c0*/  IADD3 R2, P0, P1, R3, UR6, R36 ;  /* 0x0000000603027c10 */ /* 0x001fc8000f91e024 */
[----:B------:R-:W-:Y:S01]  /*91d0*/  IADD3.X R3, R4, UR5, R37, P0, P1 ;  /* 0x0000000504037c10 */ /* 0x000fe200087e2425 */
[----:B------:R2:W-:Y:S01]  /*91e0*/  STS.64 [R6+UR27], R8 ;  /* 0x0000000806007988 */ /* 0x0005e20008000a1b */
[----:B------:R-:W-:Y:S06]  /*91f0*/  BAR.SYNC.DEFER_BLOCKING 0x0 ;  /* 0x0000000000007b1d */ /* 0x000fec0000010000 */
[----:B------:R-:W-:Y:S05]  /*9200*/  @P2 EXIT ;  /* 0x000000000000294d */ /* 0x000fea0003800000 */
[----:B--2---:R-:W0:Y:S04]  /*9210*/  LDS R5, [R0] ;  /* 0x0000000000057984 */ /* 0x004e280000000800 */
[----:B0-----:R-:W-:Y:S01]  /*9220*/  STG.E desc[UR28][R2.64], R5 ;  /* 0x0000000502007986 */ /* 0x001fe2000c10191c */
[----:B------:R-:W-:Y:S05]  /*9230*/  EXIT ;  /* 0x000000000000794d */ /* 0x000fea0003800000 */
.L_x_2:
[----:B------:R-:W-:-:S00]  /*9240*/  BRA `(.L_x_2) ;  /* 0xfffffffc00fc7947 */ /* 0x000fc0000383ffff */
[----:B------:R-:W-:-:S00]  /*9250*/  NOP ;  /* 0x0000000000007918 */ /* 0x000fc00000000000 */
        /* <DEDUP_REMOVED lines=10> */
.L_x_3:


//--------------------- .nv.global.init           --------------------------
	.section	.nv.global.init,"aw",@progbits
.nv.global.init:
	.type		_$_str,@object
	.size		_$_str,(.L_0 - _$_str)
_$_str:
        /*0000*/ 	.byte	0x5f, 0x5f, 0x43, 0x55, 0x44, 0x41, 0x5f, 0x46, 0x54, 0x5a, 0x00
.L_0:


//--------------------- .nv.shared.attn_fwd       --------------------------
	.section	.nv.shared.attn_fwd,"aw",@nobits
	.sectionflags	@""
	.align	16
	.zero		1024


//--------------------- .nv.shared.reserved.0     --------------------------
	.section	.nv.shared.reserved.0,"aw",@nobits
	.weak		__nv_reservedSMEM_offset_0_alias
	.size		__nv_reservedSMEM_offset_0_alias, 0, 0
	.other		__nv_reservedSMEM_offset_0_alias,@"STO_CUDA_RESERVED_SHARED STV_DEFAULT"
__nv_reservedSMEM_offset_0_alias:
	.zero		0


//--------------------- .nv.constant0.attn_fwd    --------------------------
	.section	.nv.constant0.attn_fwd,"a",@progbits
	.sectionflags	@""
	.align	4
.nv.constant0.attn_fwd:
	.zero		664


//--------------------- SYMBOLS --------------------------

	.type		.nv.reservedSmem.offset0,@object
	.size		.nv.reservedSmem.offset0,0x4
